//
// Generated by NVIDIA NVVM Compiler
//
// Compiler Build ID: CL-36424714
// Cuda compilation tools, release 13.0, V13.0.88
// Based on NVVM 20.0.0
//

.version 9.0
.target sm_100
.address_size 64

	// .globl	_Z32Optimized_Kernel_Function_sharedPtS_ii
// _ZZ32Optimized_Kernel_Function_sharedPtS_iiE4smem has been demoted
// _ZZ24Original_Kernel_FunctionPtS_iiE8surround has been demoted

.visible .entry _Z32Optimized_Kernel_Function_sharedPtS_ii(
	.param .u64 .ptr .align 1 _Z32Optimized_Kernel_Function_sharedPtS_ii_param_0,
	.param .u64 .ptr .align 1 _Z32Optimized_Kernel_Function_sharedPtS_ii_param_1,
	.param .u32 _Z32Optimized_Kernel_Function_sharedPtS_ii_param_2,
	.param .u32 _Z32Optimized_Kernel_Function_sharedPtS_ii_param_3
)
{
	.reg .pred 	%p<30>;
	.reg .b16 	%rs<79>;
	.reg .b32 	%r<35>;
	.reg .b64 	%rd<15>;
	// demoted variable
	.shared .align 2 .b8 _ZZ32Optimized_Kernel_Function_sharedPtS_iiE4smem[648];
	ld.param.u64 	%rd6, [_Z32Optimized_Kernel_Function_sharedPtS_ii_param_0];
	ld.param.u64 	%rd5, [_Z32Optimized_Kernel_Function_sharedPtS_ii_param_1];
	ld.param.u32 	%r11, [_Z32Optimized_Kernel_Function_sharedPtS_ii_param_2];
	ld.param.u32 	%r12, [_Z32Optimized_Kernel_Function_sharedPtS_ii_param_3];
	cvta.to.global.u64 	%rd1, %rd6;
	mov.u32 	%r1, %tid.x;
	mov.u32 	%r2, %tid.y;
	mov.u32 	%r13, %ctaid.x;
	mov.u32 	%r14, %ntid.x;
	mad.lo.s32 	%r3, %r13, %r14, %r1;
	mov.u32 	%r15, %ctaid.y;
	mov.u32 	%r16, %ntid.y;
	mad.lo.s32 	%r4, %r15, %r16, %r2;
	shl.b32 	%r17, %r2, 1;
	mov.u32 	%r18, _ZZ32Optimized_Kernel_Function_sharedPtS_iiE4smem;
	add.s32 	%r5, %r18, %r17;
	setp.eq.s32 	%p2, %r1, 15;
	@%p2 bra 	$L__BB0_3;
	setp.ne.s32 	%p3, %r1, 0;
	@%p3 bra 	$L__BB0_4;
	mov.b16 	%rs2, 0;
	st.shared.u16 	[%r5+2], %rs2;
	bra.uni 	$L__BB0_4;
$L__BB0_3:
	mov.b16 	%rs1, 0;
	st.shared.u16 	[%r5+614], %rs1;
$L__BB0_4:
	mad.lo.s32 	%r6, %r1, 36, %r18;
	setp.eq.s32 	%p4, %r2, 15;
	@%p4 bra 	$L__BB0_10;
	setp.ne.s32 	%p5, %r2, 0;
	@%p5 bra 	$L__BB0_14;
	mov.b16 	%rs6, 0;
	st.shared.u16 	[%r6+36], %rs6;
	setp.eq.s32 	%p8, %r1, 15;
	@%p8 bra 	$L__BB0_9;
	setp.ne.s32 	%p9, %r1, 0;
	@%p9 bra 	$L__BB0_14;
	mov.b16 	%rs8, 0;
	st.shared.u16 	[_ZZ32Optimized_Kernel_Function_sharedPtS_iiE4smem], %rs8;
	bra.uni 	$L__BB0_14;
$L__BB0_9:
	mov.b16 	%rs7, 0;
	st.shared.u16 	[_ZZ32Optimized_Kernel_Function_sharedPtS_iiE4smem+612], %rs7;
	bra.uni 	$L__BB0_14;
$L__BB0_10:
	mov.b16 	%rs3, 0;
	st.shared.u16 	[%r6+70], %rs3;
	setp.eq.s32 	%p6, %r1, 15;
	@%p6 bra 	$L__BB0_13;
	setp.ne.s32 	%p7, %r1, 0;
	@%p7 bra 	$L__BB0_14;
	mov.b16 	%rs5, 0;
	st.shared.u16 	[_ZZ32Optimized_Kernel_Function_sharedPtS_iiE4smem+34], %rs5;
	bra.uni 	$L__BB0_14;
$L__BB0_13:
	mov.b16 	%rs4, 0;
	st.shared.u16 	[_ZZ32Optimized_Kernel_Function_sharedPtS_iiE4smem+646], %rs4;
$L__BB0_14:
	mul.lo.s32 	%r7, %r11, %r4;
	add.s32 	%r8, %r7, %r3;
	mul.wide.s32 	%rd7, %r8, 2;
	add.s64 	%rd2, %rd1, %rd7;
	ld.global.u16 	%rs9, [%rd2];
	add.s32 	%r9, %r6, 36;
	add.s32 	%r10, %r9, %r17;
	st.shared.u16 	[%r10+2], %rs9;
	setp.eq.s32 	%p10, %r1, 0;
	setp.gt.s32 	%p11, %r3, 0;
	and.pred  	%p1, %p10, %p11;
	not.pred 	%p12, %p1;
	@%p12 bra 	$L__BB0_16;
	ld.global.u16 	%rs11, [%rd2+-2];
	st.shared.u16 	[%r5+2], %rs11;
	bra.uni 	$L__BB0_18;
$L__BB0_16:
	setp.ne.s32 	%p13, %r1, 15;
	add.s32 	%r24, %r11, -1;
	setp.ge.s32 	%p14, %r3, %r24;
	or.pred  	%p15, %p13, %p14;
	@%p15 bra 	$L__BB0_18;
	ld.global.u16 	%rs10, [%rd2+2];
	st.shared.u16 	[%r5+614], %rs10;
$L__BB0_18:
	setp.ne.s32 	%p16, %r2, 0;
	setp.eq.s32 	%p17, %r4, 0;
	or.pred  	%p18, %p16, %p17;
	@%p18 bra 	$L__BB0_23;
	sub.s32 	%r32, %r7, %r11;
	add.s32 	%r33, %r32, %r3;
	mul.wide.s32 	%rd11, %r33, 2;
	add.s64 	%rd3, %rd1, %rd11;
	ld.global.u16 	%rs15, [%rd3];
	st.shared.u16 	[%r9], %rs15;
	@%p12 bra 	$L__BB0_21;
	ld.global.u16 	%rs17, [%rd3+-2];
	st.shared.u16 	[_ZZ32Optimized_Kernel_Function_sharedPtS_iiE4smem], %rs17;
	bra.uni 	$L__BB0_28;
$L__BB0_21:
	setp.ne.s32 	%p27, %r1, 15;
	add.s32 	%r34, %r11, -1;
	setp.ge.s32 	%p28, %r3, %r34;
	or.pred  	%p29, %p27, %p28;
	@%p29 bra 	$L__BB0_28;
	ld.global.u16 	%rs16, [%rd3+2];
	st.shared.u16 	[_ZZ32Optimized_Kernel_Function_sharedPtS_iiE4smem+612], %rs16;
	bra.uni 	$L__BB0_28;
$L__BB0_23:
	setp.ne.s32 	%p19, %r2, 15;
	add.s32 	%r25, %r12, -1;
	setp.ge.s32 	%p20, %r4, %r25;
	or.pred  	%p21, %p19, %p20;
	@%p21 bra 	$L__BB0_28;
	mul.wide.s32 	%rd8, %r11, 2;
	add.s64 	%rd4, %rd2, %rd8;
	ld.global.u16 	%rs12, [%rd4];
	st.shared.u16 	[%r6+70], %rs12;
	@%p12 bra 	$L__BB0_26;
	shl.b32 	%r27, %r11, 1;
	add.s32 	%r28, %r7, %r11;
	sub.s32 	%r29, %r28, %r27;
	add.s32 	%r30, %r3, %r29;
	add.s32 	%r31, %r30, -1;
	mul.wide.s32 	%rd9, %r31, 2;
	add.s64 	%rd10, %rd1, %rd9;
	ld.global.u16 	%rs14, [%rd10];
	st.shared.u16 	[_ZZ32Optimized_Kernel_Function_sharedPtS_iiE4smem+34], %rs14;
	bra.uni 	$L__BB0_28;
$L__BB0_26:
	setp.ne.s32 	%p23, %r1, 15;
	add.s32 	%r26, %r11, -1;
	setp.ge.s32 	%p24, %r3, %r26;
	or.pred  	%p25, %p23, %p24;
	@%p25 bra 	$L__BB0_28;
	ld.global.u16 	%rs13, [%rd4+2];
	st.shared.u16 	[_ZZ32Optimized_Kernel_Function_sharedPtS_iiE4smem+646], %rs13;
$L__BB0_28:
	bar.sync 	0;
	ld.shared.u16 	%rs18, [%r10+-36];
	ld.shared.u16 	%rs19, [%r10];
	ld.shared.u16 	%rs20, [%r10+36];
	ld.shared.u16 	%rs21, [%r10+-34];
	ld.shared.u16 	%rs22, [%r10+2];
	ld.shared.u16 	%rs23, [%r10+38];
	ld.shared.u16 	%rs24, [%r10+-32];
	ld.shared.u16 	%rs25, [%r10+4];
	ld.shared.u16 	%rs26, [%r10+40];
	max.u16 	%rs27, %rs18, %rs19;
	min.u16 	%rs28, %rs18, %rs19;
	max.u16 	%rs29, %rs28, %rs20;
	min.u16 	%rs30, %rs28, %rs20;
	max.u16 	%rs31, %rs30, %rs21;
	min.u16 	%rs32, %rs30, %rs21;
	max.u16 	%rs33, %rs32, %rs22;
	min.u16 	%rs34, %rs32, %rs22;
	max.u16 	%rs35, %rs34, %rs23;
	min.u16 	%rs36, %rs34, %rs23;
	max.u16 	%rs37, %rs36, %rs24;
	min.u16 	%rs38, %rs36, %rs24;
	max.u16 	%rs39, %rs38, %rs25;
	min.u16 	%rs40, %rs38, %rs25;
	max.u16 	%rs41, %rs40, %rs26;
	max.u16 	%rs42, %rs27, %rs29;
	min.u16 	%rs43, %rs27, %rs29;
	max.u16 	%rs44, %rs43, %rs31;
	min.u16 	%rs45, %rs43, %rs31;
	max.u16 	%rs46, %rs45, %rs33;
	min.u16 	%rs47, %rs45, %rs33;
	max.u16 	%rs48, %rs47, %rs35;
	min.u16 	%rs49, %rs47, %rs35;
	max.u16 	%rs50, %rs49, %rs37;
	min.u16 	%rs51, %rs49, %rs37;
	max.u16 	%rs52, %rs51, %rs39;
	min.u16 	%rs53, %rs51, %rs39;
	max.u16 	%rs54, %rs53, %rs41;
	max.u16 	%rs55, %rs42, %rs44;
	min.u16 	%rs56, %rs42, %rs44;
	max.u16 	%rs57, %rs56, %rs46;
	min.u16 	%rs58, %rs56, %rs46;
	max.u16 	%rs59, %rs58, %rs48;
	min.u16 	%rs60, %rs58, %rs48;
	max.u16 	%rs61, %rs60, %rs50;
	min.u16 	%rs62, %rs60, %rs50;
	max.u16 	%rs63, %rs62, %rs52;
	min.u16 	%rs64, %rs62, %rs52;
	max.u16 	%rs65, %rs64, %rs54;
	max.u16 	%rs66, %rs55, %rs57;
	min.u16 	%rs67, %rs55, %rs57;
	max.u16 	%rs68, %rs67, %rs59;
	min.u16 	%rs69, %rs67, %rs59;
	max.u16 	%rs70, %rs69, %rs61;
	min.u16 	%rs71, %rs69, %rs61;
	max.u16 	%rs72, %rs71, %rs63;
	min.u16 	%rs73, %rs71, %rs63;
	max.u16 	%rs74, %rs73, %rs65;
	min.u16 	%rs75, %rs66, %rs68;
	min.u16 	%rs76, %rs75, %rs70;
	min.u16 	%rs77, %rs76, %rs72;
	min.u16 	%rs78, %rs77, %rs74;
	cvta.to.global.u64 	%rd12, %rd5;
	add.s64 	%rd14, %rd12, %rd7;
	st.global.u16 	[%rd14], %rs78;
	ret;

}
	// .globl	_Z24Original_Kernel_FunctionPtS_ii
.visible .entry _Z24Original_Kernel_FunctionPtS_ii(
	.param .u64 .ptr .align 1 _Z24Original_Kernel_FunctionPtS_ii_param_0,
	.param .u64 .ptr .align 1 _Z24Original_Kernel_FunctionPtS_ii_param_1,
	.param .u32 _Z24Original_Kernel_FunctionPtS_ii_param_2,
	.param .u32 _Z24Original_Kernel_FunctionPtS_ii_param_3
)
{
	.reg .pred 	%p<38>;
	.reg .b16 	%rs<68>;
	.reg .b32 	%r<114>;
	.reg .b64 	%rd<25>;
	// demoted variable
	.shared .align 2 .b8 _ZZ24Original_Kernel_FunctionPtS_iiE8surround[4608];
	ld.param.u64 	%rd1, [_Z24Original_Kernel_FunctionPtS_ii_param_0];
	ld.param.u64 	%rd2, [_Z24Original_Kernel_FunctionPtS_ii_param_1];
	ld.param.u32 	%r4, [_Z24Original_Kernel_FunctionPtS_ii_param_2];
	ld.param.u32 	%r5, [_Z24Original_Kernel_FunctionPtS_ii_param_3];
	mov.u32 	%r7, %ntid.x;
	mov.u32 	%r8, %ctaid.x;
	mov.u32 	%r9, %tid.x;
	mad.lo.s32 	%r1, %r7, %r8, %r9;
	mov.u32 	%r10, %ntid.y;
	mov.u32 	%r11, %ctaid.y;
	mov.u32 	%r12, %tid.y;
	mad.lo.s32 	%r13, %r10, %r11, %r12;
	mad.lo.s32 	%r3, %r12, %r7, %r9;
	add.s32 	%r14, %r4, -1;
	setp.ge.s32 	%p1, %r1, %r14;
	add.s32 	%r15, %r5, -1;
	setp.ge.s32 	%p2, %r13, %r15;
	or.pred  	%p3, %p1, %p2;
	setp.eq.s32 	%p4, %r1, 0;
	or.pred  	%p5, %p4, %p3;
	setp.eq.s32 	%p6, %r13, 0;
	or.pred  	%p7, %p5, %p6;
	@%p7 bra 	$L__BB1_2;
	cvta.to.global.u64 	%rd3, %rd1;
	cvta.to.global.u64 	%rd4, %rd2;
	add.s32 	%r16, %r13, -1;
	mov.u32 	%r17, _ZZ24Original_Kernel_FunctionPtS_iiE8surround;
	mad.lo.s32 	%r18, %r3, 18, %r17;
	mul.lo.s32 	%r19, %r16, %r4;
	cvt.s64.s32 	%rd5, %r19;
	cvt.s64.s32 	%rd6, %r1;
	add.s64 	%rd7, %rd5, %rd6;
	shl.b64 	%rd8, %rd7, 1;
	add.s64 	%rd9, %rd3, %rd8;
	ld.global.u16 	%rs1, [%rd9+-2];
	st.shared.u16 	[%r18], %rs1;
	mul.lo.s32 	%r20, %r13, %r4;
	cvt.s64.s32 	%rd10, %r20;
	add.s64 	%rd11, %rd10, %rd6;
	shl.b64 	%rd12, %rd11, 1;
	add.s64 	%rd13, %rd3, %rd12;
	ld.global.u16 	%rs2, [%rd13+-2];
	st.shared.u16 	[%r18+2], %rs2;
	add.s32 	%r21, %r20, %r4;
	cvt.s64.s32 	%rd14, %r21;
	add.s64 	%rd15, %rd14, %rd6;
	shl.b64 	%rd16, %rd15, 1;
	add.s64 	%rd17, %rd3, %rd16;
	ld.global.u16 	%rs3, [%rd17+-2];
	st.shared.u16 	[%r18+4], %rs3;
	add.s32 	%r22, %r19, %r1;
	mul.wide.s32 	%rd18, %r22, 2;
	add.s64 	%rd19, %rd3, %rd18;
	ld.global.u16 	%rs4, [%rd19];
	st.shared.u16 	[%r18+6], %rs4;
	add.s32 	%r23, %r22, %r4;
	mul.wide.s32 	%rd20, %r4, 2;
	add.s64 	%rd21, %rd19, %rd20;
	ld.global.u16 	%rs5, [%rd21];
	st.shared.u16 	[%r18+8], %rs5;
	add.s64 	%rd22, %rd21, %rd20;
	ld.global.u16 	%rs6, [%rd22];
	st.shared.u16 	[%r18+10], %rs6;
	ld.global.u16 	%rs7, [%rd19+2];
	st.shared.u16 	[%r18+12], %rs7;
	ld.global.u16 	%rs8, [%rd21+2];
	st.shared.u16 	[%r18+14], %rs8;
	ld.global.u16 	%rs9, [%rd22+2];
	st.shared.u16 	[%r18+16], %rs9;
	setp.lt.u16 	%p8, %rs2, %rs1;
	selp.u32 	%r24, 1, 0, %p8;
	selp.u16 	%rs10, 1, 0, %p8;
	mul.wide.u16 	%r25, %rs10, 2;
	add.s32 	%r26, %r18, %r25;
	ld.shared.u16 	%rs11, [%r26];
	setp.lt.u16 	%p9, %rs3, %rs11;
	selp.b32 	%r27, 2, %r24, %p9;
	shl.b32 	%r28, %r27, 1;
	add.s32 	%r29, %r18, %r28;
	ld.shared.u16 	%rs12, [%r29];
	setp.lt.u16 	%p10, %rs4, %rs12;
	selp.b32 	%r30, 3, %r27, %p10;
	shl.b32 	%r31, %r30, 1;
	add.s32 	%r32, %r18, %r31;
	ld.shared.u16 	%rs13, [%r32];
	setp.lt.u16 	%p11, %rs5, %rs13;
	selp.b32 	%r33, 4, %r30, %p11;
	shl.b32 	%r34, %r33, 1;
	add.s32 	%r35, %r18, %r34;
	ld.shared.u16 	%rs14, [%r35];
	setp.lt.u16 	%p12, %rs6, %rs14;
	selp.b32 	%r36, 5, %r33, %p12;
	shl.b32 	%r37, %r36, 1;
	add.s32 	%r38, %r18, %r37;
	ld.shared.u16 	%rs15, [%r38];
	setp.lt.u16 	%p13, %rs7, %rs15;
	selp.b32 	%r39, 6, %r36, %p13;
	shl.b32 	%r40, %r39, 1;
	add.s32 	%r41, %r18, %r40;
	ld.shared.u16 	%rs16, [%r41];
	setp.lt.u16 	%p14, %rs8, %rs16;
	selp.b32 	%r42, 7, %r39, %p14;
	shl.b32 	%r43, %r42, 1;
	add.s32 	%r44, %r18, %r43;
	ld.shared.u16 	%rs17, [%r44];
	setp.lt.u16 	%p15, %rs9, %rs17;
	selp.b32 	%r45, 8, %r42, %p15;
	shl.b32 	%r46, %r45, 1;
	add.s32 	%r47, %r18, %r46;
	ld.shared.u16 	%rs18, [%r47];
	st.shared.u16 	[%r18], %rs18;
	st.shared.u16 	[%r47], %rs1;
	ld.shared.u16 	%rs19, [%r18+4];
	ld.shared.u16 	%rs20, [%r18+2];
	setp.lt.u16 	%p16, %rs19, %rs20;
	selp.b32 	%r48, 2, 1, %p16;
	ld.shared.u16 	%rs21, [%r18+6];
	shl.b32 	%r49, %r48, 1;
	add.s32 	%r50, %r18, %r49;
	ld.shared.u16 	%rs22, [%r50];
	setp.lt.u16 	%p17, %rs21, %rs22;
	selp.b32 	%r51, 3, %r48, %p17;
	ld.shared.u16 	%rs23, [%r18+8];
	shl.b32 	%r52, %r51, 1;
	add.s32 	%r53, %r18, %r52;
	ld.shared.u16 	%rs24, [%r53];
	setp.lt.u16 	%p18, %rs23, %rs24;
	selp.b32 	%r54, 4, %r51, %p18;
	ld.shared.u16 	%rs25, [%r18+10];
	shl.b32 	%r55, %r54, 1;
	add.s32 	%r56, %r18, %r55;
	ld.shared.u16 	%rs26, [%r56];
	setp.lt.u16 	%p19, %rs25, %rs26;
	selp.b32 	%r57, 5, %r54, %p19;
	ld.shared.u16 	%rs27, [%r18+12];
	shl.b32 	%r58, %r57, 1;
	add.s32 	%r59, %r18, %r58;
	ld.shared.u16 	%rs28, [%r59];
	setp.lt.u16 	%p20, %rs27, %rs28;
	selp.b32 	%r60, 6, %r57, %p20;
	ld.shared.u16 	%rs29, [%r18+14];
	shl.b32 	%r61, %r60, 1;
	add.s32 	%r62, %r18, %r61;
	ld.shared.u16 	%rs30, [%r62];
	setp.lt.u16 	%p21, %rs29, %rs30;
	selp.b32 	%r63, 7, %r60, %p21;
	ld.shared.u16 	%rs31, [%r18+16];
	shl.b32 	%r64, %r63, 1;
	add.s32 	%r65, %r18, %r64;
	ld.shared.u16 	%rs32, [%r65];
	setp.lt.u16 	%p22, %rs31, %rs32;
	selp.b32 	%r66, 8, %r63, %p22;
	shl.b32 	%r67, %r66, 1;
	add.s32 	%r68, %r18, %r67;
	ld.shared.u16 	%rs33, [%r68];
	st.shared.u16 	[%r18+2], %rs33;
	st.shared.u16 	[%r68], %rs20;
	ld.shared.u16 	%rs34, [%r18+6];
	ld.shared.u16 	%rs35, [%r18+4];
	setp.lt.u16 	%p23, %rs34, %rs35;
	selp.b32 	%r69, 3, 2, %p23;
	ld.shared.u16 	%rs36, [%r18+8];
	shl.b32 	%r70, %r69, 1;
	add.s32 	%r71, %r18, %r70;
	ld.shared.u16 	%rs37, [%r71];
	setp.lt.u16 	%p24, %rs36, %rs37;
	selp.b32 	%r72, 4, %r69, %p24;
	ld.shared.u16 	%rs38, [%r18+10];
	shl.b32 	%r73, %r72, 1;
	add.s32 	%r74, %r18, %r73;
	ld.shared.u16 	%rs39, [%r74];
	setp.lt.u16 	%p25, %rs38, %rs39;
	selp.b32 	%r75, 5, %r72, %p25;
	ld.shared.u16 	%rs40, [%r18+12];
	shl.b32 	%r76, %r75, 1;
	add.s32 	%r77, %r18, %r76;
	ld.shared.u16 	%rs41, [%r77];
	setp.lt.u16 	%p26, %rs40, %rs41;
	selp.b32 	%r78, 6, %r75, %p26;
	ld.shared.u16 	%rs42, [%r18+14];
	shl.b32 	%r79, %r78, 1;
	add.s32 	%r80, %r18, %r79;
	ld.shared.u16 	%rs43, [%r80];
	setp.lt.u16 	%p27, %rs42, %rs43;
	selp.b32 	%r81, 7, %r78, %p27;
	ld.shared.u16 	%rs44, [%r18+16];
	shl.b32 	%r82, %r81, 1;
	add.s32 	%r83, %r18, %r82;
	ld.shared.u16 	%rs45, [%r83];
	setp.lt.u16 	%p28, %rs44, %rs45;
	selp.b32 	%r84, 8, %r81, %p28;
	shl.b32 	%r85, %r84, 1;
	add.s32 	%r86, %r18, %r85;
	ld.shared.u16 	%rs46, [%r86];
	st.shared.u16 	[%r18+4], %rs46;
	st.shared.u16 	[%r86], %rs35;
	ld.shared.u16 	%rs47, [%r18+8];
	ld.shared.u16 	%rs48, [%r18+6];
	setp.lt.u16 	%p29, %rs47, %rs48;
	selp.b32 	%r87, 4, 3, %p29;
	ld.shared.u16 	%rs49, [%r18+10];
	shl.b32 	%r88, %r87, 1;
	add.s32 	%r89, %r18, %r88;
	ld.shared.u16 	%rs50, [%r89];
	setp.lt.u16 	%p30, %rs49, %rs50;
	selp.b32 	%r90, 5, %r87, %p30;
	ld.shared.u16 	%rs51, [%r18+12];
	shl.b32 	%r91, %r90, 1;
	add.s32 	%r92, %r18, %r91;
	ld.shared.u16 	%rs52, [%r92];
	setp.lt.u16 	%p31, %rs51, %rs52;
	selp.b32 	%r93, 6, %r90, %p31;
	ld.shared.u16 	%rs53, [%r18+14];
	shl.b32 	%r94, %r93, 1;
	add.s32 	%r95, %r18, %r94;
	ld.shared.u16 	%rs54, [%r95];
	setp.lt.u16 	%p32, %rs53, %rs54;
	selp.b32 	%r96, 7, %r93, %p32;
	ld.shared.u16 	%rs55, [%r18+16];
	shl.b32 	%r97, %r96, 1;
	add.s32 	%r98, %r18, %r97;
	ld.shared.u16 	%rs56, [%r98];
	setp.lt.u16 	%p33, %rs55, %rs56;
	selp.b32 	%r99, 8, %r96, %p33;
	shl.b32 	%r100, %r99, 1;
	add.s32 	%r101, %r18, %r100;
	ld.shared.u16 	%rs57, [%r101];
	st.shared.u16 	[%r18+6], %rs57;
	st.shared.u16 	[%r101], %rs48;
	ld.shared.u16 	%rs58, [%r18+10];
	ld.shared.u16 	%rs59, [%r18+8];
	setp.lt.u16 	%p34, %rs58, %rs59;
	selp.b32 	%r102, 5, 4, %p34;
	ld.shared.u16 	%rs60, [%r18+12];
	shl.b32 	%r103, %r102, 1;
	add.s32 	%r104, %r18, %r103;
	ld.shared.u16 	%rs61, [%r104];
	setp.lt.u16 	%p35, %rs60, %rs61;
	selp.b32 	%r105, 6, %r102, %p35;
	ld.shared.u16 	%rs62, [%r18+14];
	shl.b32 	%r106, %r105, 1;
	add.s32 	%r107, %r18, %r106;
	ld.shared.u16 	%rs63, [%r107];
	setp.lt.u16 	%p36, %rs62, %rs63;
	selp.b32 	%r108, 7, %r105, %p36;
	ld.shared.u16 	%rs64, [%r18+16];
	shl.b32 	%r109, %r108, 1;
	add.s32 	%r110, %r18, %r109;
	ld.shared.u16 	%rs65, [%r110];
	setp.lt.u16 	%p37, %rs64, %rs65;
	selp.b32 	%r111, 8, %r108, %p37;
	shl.b32 	%r112, %r111, 1;
	add.s32 	%r113, %r18, %r112;
	ld.shared.u16 	%rs66, [%r113];
	st.shared.u16 	[%r18+8], %rs66;
	st.shared.u16 	[%r113], %rs59;
	ld.shared.u16 	%rs67, [%r18+8];
	mul.wide.s32 	%rd23, %r23, 2;
	add.s64 	%rd24, %rd4, %rd23;
	st.global.u16 	[%rd24], %rs67;
	bar.sync 	0;
$L__BB1_2:
	ret;

}
	// .globl	_Z34Original_Kernel_Function_no_sharedPtS_ii
.visible .entry _Z34Original_Kernel_Function_no_sharedPtS_ii(
	.param .u64 .ptr .align 1 _Z34Original_Kernel_Function_no_sharedPtS_ii_param_0,
	.param .u64 .ptr .align 1 _Z34Original_Kernel_Function_no_sharedPtS_ii_param_1,
	.param .u32 _Z34Original_Kernel_Function_no_sharedPtS_ii_param_2,
	.param .u32 _Z34Original_Kernel_Function_no_sharedPtS_ii_param_3
)
{
	.local .align 2 .b8 	__local_depot2[18];
	.reg .b64 	%SP;
	.reg .b64 	%SPL;
	.reg .pred 	%p<38>;
	.reg .b16 	%rs<67>;
	.reg .b32 	%r<51>;
	.reg .b64 	%rd<103>;

	mov.u64 	%SPL, __local_depot2;
	ld.param.u32 	%r1, [_Z34Original_Kernel_Function_no_sharedPtS_ii_param_2];
	ld.param.u32 	%r2, [_Z34Original_Kernel_Function_no_sharedPtS_ii_param_3];
	mov.u32 	%r4, %ntid.x;
	mov.u32 	%r5, %ctaid.x;
	mov.u32 	%r6, %tid.x;
	mad.lo.s32 	%r7, %r4, %r5, %r6;
	mov.u32 	%r8, %ntid.y;
	mov.u32 	%r9, %ctaid.y;
	mov.u32 	%r10, %tid.y;
	mad.lo.s32 	%r11, %r8, %r9, %r10;
	add.s32 	%r13, %r1, -1;
	setp.ge.s32 	%p1, %r7, %r13;
	add.s32 	%r14, %r2, -1;
	setp.ge.s32 	%p2, %r11, %r14;
	or.pred  	%p3, %p1, %p2;
	setp.eq.s32 	%p4, %r7, 0;
	or.pred  	%p5, %p4, %p3;
	setp.eq.s32 	%p6, %r11, 0;
	or.pred  	%p7, %p5, %p6;
	@%p7 bra 	$L__BB2_2;
	ld.param.u32 	%r50, [_Z34Original_Kernel_Function_no_sharedPtS_ii_param_2];
	ld.param.u64 	%rd102, [_Z34Original_Kernel_Function_no_sharedPtS_ii_param_1];
	ld.param.u64 	%rd101, [_Z34Original_Kernel_Function_no_sharedPtS_ii_param_0];
	add.u64 	%rd4, %SPL, 0;
	cvta.to.global.u64 	%rd5, %rd101;
	cvta.to.global.u64 	%rd6, %rd102;
	add.s32 	%r19, %r11, -1;
	mul.lo.s32 	%r20, %r19, %r50;
	cvt.s64.s32 	%rd7, %r20;
	cvt.s64.s32 	%rd8, %r7;
	add.s64 	%rd9, %rd7, %rd8;
	shl.b64 	%rd10, %rd9, 1;
	add.s64 	%rd11, %rd5, %rd10;
	ld.global.u16 	%rs1, [%rd11+-2];
	st.local.u16 	[%rd4], %rs1;
	mul.lo.s32 	%r25, %r11, %r50;
	cvt.s64.s32 	%rd12, %r25;
	add.s64 	%rd13, %rd12, %rd8;
	shl.b64 	%rd14, %rd13, 1;
	add.s64 	%rd15, %rd5, %rd14;
	ld.global.u16 	%rs2, [%rd15+-2];
	st.local.u16 	[%rd4+2], %rs2;
	add.s32 	%r26, %r25, %r50;
	cvt.s64.s32 	%rd16, %r26;
	add.s64 	%rd17, %rd16, %rd8;
	shl.b64 	%rd18, %rd17, 1;
	add.s64 	%rd19, %rd5, %rd18;
	ld.global.u16 	%rs3, [%rd19+-2];
	st.local.u16 	[%rd4+4], %rs3;
	add.s32 	%r27, %r20, %r7;
	mul.wide.s32 	%rd20, %r27, 2;
	add.s64 	%rd21, %rd5, %rd20;
	ld.global.u16 	%rs4, [%rd21];
	st.local.u16 	[%rd4+6], %rs4;
	add.s32 	%r28, %r27, %r50;
	mul.wide.s32 	%rd22, %r50, 2;
	add.s64 	%rd23, %rd21, %rd22;
	ld.global.u16 	%rs5, [%rd23];
	st.local.u16 	[%rd4+8], %rs5;
	add.s64 	%rd24, %rd23, %rd22;
	ld.global.u16 	%rs6, [%rd24];
	st.local.u16 	[%rd4+10], %rs6;
	ld.global.u16 	%rs7, [%rd21+2];
	st.local.u16 	[%rd4+12], %rs7;
	ld.global.u16 	%rs8, [%rd23+2];
	st.local.u16 	[%rd4+14], %rs8;
	ld.global.u16 	%rs9, [%rd24+2];
	st.local.u16 	[%rd4+16], %rs9;
	setp.lt.u16 	%p8, %rs2, %rs1;
	selp.u32 	%r29, 1, 0, %p8;
	mul.wide.u32 	%rd25, %r29, 2;
	add.s64 	%rd26, %rd4, %rd25;
	ld.local.u16 	%rs10, [%rd26];
	setp.lt.u16 	%p9, %rs3, %rs10;
	selp.b32 	%r30, 2, %r29, %p9;
	mul.wide.u32 	%rd27, %r30, 2;
	add.s64 	%rd28, %rd4, %rd27;
	ld.local.u16 	%rs11, [%rd28];
	setp.lt.u16 	%p10, %rs4, %rs11;
	selp.b32 	%r31, 3, %r30, %p10;
	mul.wide.u32 	%rd29, %r31, 2;
	add.s64 	%rd30, %rd4, %rd29;
	ld.local.u16 	%rs12, [%rd30];
	setp.lt.u16 	%p11, %rs5, %rs12;
	selp.b32 	%r32, 4, %r31, %p11;
	mul.wide.u32 	%rd31, %r32, 2;
	add.s64 	%rd32, %rd4, %rd31;
	ld.local.u16 	%rs13, [%rd32];
	setp.lt.u16 	%p12, %rs6, %rs13;
	selp.b32 	%r33, 5, %r32, %p12;
	mul.wide.u32 	%rd33, %r33, 2;
	add.s64 	%rd34, %rd4, %rd33;
	ld.local.u16 	%rs14, [%rd34];
	setp.lt.u16 	%p13, %rs7, %rs14;
	selp.b32 	%r34, 6, %r33, %p13;
	mul.wide.u32 	%rd35, %r34, 2;
	add.s64 	%rd36, %rd4, %rd35;
	ld.local.u16 	%rs15, [%rd36];
	setp.lt.u16 	%p14, %rs8, %rs15;
	selp.b32 	%r35, 7, %r34, %p14;
	cvt.u64.u32 	%rd37, %r35;
	mul.wide.u32 	%rd38, %r35, 2;
	add.s64 	%rd39, %rd4, %rd38;
	ld.local.u16 	%rs16, [%rd39];
	setp.lt.u16 	%p15, %rs9, %rs16;
	selp.b64 	%rd40, 8, %rd37, %p15;
	shl.b64 	%rd41, %rd40, 1;
	add.s64 	%rd42, %rd4, %rd41;
	ld.local.u16 	%rs17, [%rd42];
	st.local.u16 	[%rd4], %rs17;
	st.local.u16 	[%rd42], %rs1;
	ld.local.u16 	%rs18, [%rd4+4];
	ld.local.u16 	%rs19, [%rd4+2];
	setp.lt.u16 	%p16, %rs18, %rs19;
	selp.b32 	%r36, 2, 1, %p16;
	ld.local.u16 	%rs20, [%rd4+6];
	mul.wide.u32 	%rd43, %r36, 2;
	add.s64 	%rd44, %rd4, %rd43;
	ld.local.u16 	%rs21, [%rd44];
	setp.lt.u16 	%p17, %rs20, %rs21;
	selp.b32 	%r37, 3, %r36, %p17;
	ld.local.u16 	%rs22, [%rd4+8];
	mul.wide.u32 	%rd45, %r37, 2;
	add.s64 	%rd46, %rd4, %rd45;
	ld.local.u16 	%rs23, [%rd46];
	setp.lt.u16 	%p18, %rs22, %rs23;
	selp.b32 	%r38, 4, %r37, %p18;
	ld.local.u16 	%rs24, [%rd4+10];
	mul.wide.u32 	%rd47, %r38, 2;
	add.s64 	%rd48, %rd4, %rd47;
	ld.local.u16 	%rs25, [%rd48];
	setp.lt.u16 	%p19, %rs24, %rs25;
	selp.b32 	%r39, 5, %r38, %p19;
	ld.local.u16 	%rs26, [%rd4+12];
	mul.wide.u32 	%rd49, %r39, 2;
	add.s64 	%rd50, %rd4, %rd49;
	ld.local.u16 	%rs27, [%rd50];
	setp.lt.u16 	%p20, %rs26, %rs27;
	selp.b32 	%r40, 6, %r39, %p20;
	ld.local.u16 	%rs28, [%rd4+14];
	cvt.u64.u32 	%rd51, %r40;
	mul.wide.u32 	%rd52, %r40, 2;
	add.s64 	%rd53, %rd4, %rd52;
	ld.local.u16 	%rs29, [%rd53];
	setp.lt.u16 	%p21, %rs28, %rs29;
	ld.local.u16 	%rs30, [%rd4+16];
	selp.b64 	%rd54, 7, %rd51, %p21;
	shl.b64 	%rd55, %rd54, 1;
	add.s64 	%rd56, %rd4, %rd55;
	ld.local.u16 	%rs31, [%rd56];
	setp.lt.u16 	%p22, %rs30, %rs31;
	selp.b64 	%rd57, 8, %rd54, %p22;
	shl.b64 	%rd58, %rd57, 1;
	add.s64 	%rd59, %rd4, %rd58;
	ld.local.u16 	%rs32, [%rd59];
	st.local.u16 	[%rd4+2], %rs32;
	st.local.u16 	[%rd59], %rs19;
	ld.local.u16 	%rs33, [%rd4+6];
	ld.local.u16 	%rs34, [%rd4+4];
	setp.lt.u16 	%p23, %rs33, %rs34;
	selp.b32 	%r41, 3, 2, %p23;
	ld.local.u16 	%rs35, [%rd4+8];
	mul.wide.u32 	%rd60, %r41, 2;
	add.s64 	%rd61, %rd4, %rd60;
	ld.local.u16 	%rs36, [%rd61];
	setp.lt.u16 	%p24, %rs35, %rs36;
	selp.b32 	%r42, 4, %r41, %p24;
	ld.local.u16 	%rs37, [%rd4+10];
	mul.wide.u32 	%rd62, %r42, 2;
	add.s64 	%rd63, %rd4, %rd62;
	ld.local.u16 	%rs38, [%rd63];
	setp.lt.u16 	%p25, %rs37, %rs38;
	selp.b32 	%r43, 5, %r42, %p25;
	ld.local.u16 	%rs39, [%rd4+12];
	mul.wide.u32 	%rd64, %r43, 2;
	add.s64 	%rd65, %rd4, %rd64;
	ld.local.u16 	%rs40, [%rd65];
	setp.lt.u16 	%p26, %rs39, %rs40;
	selp.b32 	%r44, 6, %r43, %p26;
	ld.local.u16 	%rs41, [%rd4+14];
	cvt.u64.u32 	%rd66, %r44;
	mul.wide.u32 	%rd67, %r44, 2;
	add.s64 	%rd68, %rd4, %rd67;
	ld.local.u16 	%rs42, [%rd68];
	setp.lt.u16 	%p27, %rs41, %rs42;
	ld.local.u16 	%rs43, [%rd4+16];
	selp.b64 	%rd69, 7, %rd66, %p27;
	shl.b64 	%rd70, %rd69, 1;
	add.s64 	%rd71, %rd4, %rd70;
	ld.local.u16 	%rs44, [%rd71];
	setp.lt.u16 	%p28, %rs43, %rs44;
	selp.b64 	%rd72, 8, %rd69, %p28;
	shl.b64 	%rd73, %rd72, 1;
	add.s64 	%rd74, %rd4, %rd73;
	ld.local.u16 	%rs45, [%rd74];
	st.local.u16 	[%rd4+4], %rs45;
	st.local.u16 	[%rd74], %rs34;
	ld.local.u16 	%rs46, [%rd4+8];
	ld.local.u16 	%rs47, [%rd4+6];
	setp.lt.u16 	%p29, %rs46, %rs47;
	selp.b32 	%r45, 4, 3, %p29;
	ld.local.u16 	%rs48, [%rd4+10];
	mul.wide.u32 	%rd75, %r45, 2;
	add.s64 	%rd76, %rd4, %rd75;
	ld.local.u16 	%rs49, [%rd76];
	setp.lt.u16 	%p30, %rs48, %rs49;
	selp.b32 	%r46, 5, %r45, %p30;
	ld.local.u16 	%rs50, [%rd4+12];
	mul.wide.u32 	%rd77, %r46, 2;
	add.s64 	%rd78, %rd4, %rd77;
	ld.local.u16 	%rs51, [%rd78];
	setp.lt.u16 	%p31, %rs50, %rs51;
	selp.b32 	%r47, 6, %r46, %p31;
	ld.local.u16 	%rs52, [%rd4+14];
	cvt.u64.u32 	%rd79, %r47;
	mul.wide.u32 	%rd80, %r47, 2;
	add.s64 	%rd81, %rd4, %rd80;
	ld.local.u16 	%rs53, [%rd81];
	setp.lt.u16 	%p32, %rs52, %rs53;
	ld.local.u16 	%rs54, [%rd4+16];
	selp.b64 	%rd82, 7, %rd79, %p32;
	shl.b64 	%rd83, %rd82, 1;
	add.s64 	%rd84, %rd4, %rd83;
	ld.local.u16 	%rs55, [%rd84];
	setp.lt.u16 	%p33, %rs54, %rs55;
	selp.b64 	%rd85, 8, %rd82, %p33;
	shl.b64 	%rd86, %rd85, 1;
	add.s64 	%rd87, %rd4, %rd86;
	ld.local.u16 	%rs56, [%rd87];
	st.local.u16 	[%rd4+6], %rs56;
	st.local.u16 	[%rd87], %rs47;
	ld.local.u16 	%rs57, [%rd4+10];
	ld.local.u16 	%rs58, [%rd4+8];
	setp.lt.u16 	%p34, %rs57, %rs58;
	selp.b32 	%r48, 5, 4, %p34;
	ld.local.u16 	%rs59, [%rd4+12];
	mul.wide.u32 	%rd88, %r48, 2;
	add.s64 	%rd89, %rd4, %rd88;
	ld.local.u16 	%rs60, [%rd89];
	setp.lt.u16 	%p35, %rs59, %rs60;
	selp.b32 	%r49, 6, %r48, %p35;
	ld.local.u16 	%rs61, [%rd4+14];
	cvt.u64.u32 	%rd90, %r49;
	mul.wide.u32 	%rd91, %r49, 2;
	add.s64 	%rd92, %rd4, %rd91;
	ld.local.u16 	%rs62, [%rd92];
	setp.lt.u16 	%p36, %rs61, %rs62;
	ld.local.u16 	%rs63, [%rd4+16];
	selp.b64 	%rd93, 7, %rd90, %p36;
	shl.b64 	%rd94, %rd93, 1;
	add.s64 	%rd95, %rd4, %rd94;
	ld.local.u16 	%rs64, [%rd95];
	setp.lt.u16 	%p37, %rs63, %rs64;
	selp.b64 	%rd96, 8, %rd93, %p37;
	shl.b64 	%rd97, %rd96, 1;
	add.s64 	%rd98, %rd4, %rd97;
	ld.local.u16 	%rs65, [%rd98];
	st.local.u16 	[%rd4+8], %rs65;
	st.local.u16 	[%rd98], %rs58;
	ld.local.u16 	%rs66, [%rd4+8];
	mul.wide.s32 	%rd99, %r28, 2;
	add.s64 	%rd100, %rd6, %rd99;
	st.global.u16 	[%rd100], %rs66;
$L__BB2_2:
	ret;

}


// ===== COMPILED SASS (sm_100) =====

	.target	sm_100

	.elftype	@"ET_EXEC"


//--------------------- .note.nv.tkinfo           --------------------------
	.section	.note.nv.tkinfo,"",@"SHT_NOTE"
	.sectionflags	@"SHF_NOTE_NV_TKINFO"
	.tkinfo
        /*0018*/ 	.word	0x00000002
        /*0030*/ 	.string	""
        /*0030*/ 	.string	"ptxas"
        /*0030*/ 	.string	"Cuda compilation tools, release 13.0, V13.0.88"
        /*0030*/ 	.string	"Build cuda_13.0.r13.0/compiler.36424714_0"
        /*0030*/ 	.string	"-arch sm_100 -m 64 "



//--------------------- .note.nv.cuinfo           --------------------------
	.section	.note.nv.cuinfo,"",@"SHT_NOTE"
	.sectionflags	@"SHF_NOTE_NV_CUINFO"
        /*0018*/ 	.short	0x0002
        /*001a*/ 	.short	0x0064
        /*001c*/ 	.short	0x0082
	.zero		2


//--------------------- .nv.info                  --------------------------
	.section	.nv.info,"",@"SHT_CUDA_INFO"
	.align	4


	//----- nvinfo : EIATTR_REGCOUNT
	.align		4
        /*0000*/ 	.byte	0x04, 0x2f
        /*0002*/ 	.short	(.L_1 - .L_0)
	.align		4
.L_0:
        /*0004*/ 	.word	index@(_Z32Optimized_Kernel_Function_sharedPtS_ii)
        /*0008*/ 	.word	0x00000015


	//----- nvinfo : EIATTR_FRAME_SIZE
	.align		4
.L_1:
        /*000c*/ 	.byte	0x04, 0x11
        /*000e*/ 	.short	(.L_3 - .L_2)
	.align		4
.L_2:
        /*0010*/ 	.word	index@(_Z32Optimized_Kernel_Function_sharedPtS_ii)
        /*0014*/ 	.word	0x00000000


	//----- nvinfo : EIATTR_REGCOUNT
	.align		4
.L_3:
        /*0018*/ 	.byte	0x04, 0x2f
        /*001a*/ 	.short	(.L_5 - .L_4)
	.align		4
.L_4:
        /*001c*/ 	.word	index@(_Z24Original_Kernel_FunctionPtS_ii)
        /*0020*/ 	.word	0x0000001c


	//----- nvinfo : EIATTR_FRAME_SIZE
	.align		4
.L_5:
        /*0024*/ 	.byte	0x04, 0x11
        /*0026*/ 	.short	(.L_7 - .L_6)
	.align		4
.L_6:
        /*0028*/ 	.word	index@(_Z24Original_Kernel_FunctionPtS_ii)
        /*002c*/ 	.word	0x00000000


	//----- nvinfo : EIATTR_REGCOUNT
	.align		4
.L_7:
        /*0030*/ 	.byte	0x04, 0x2f
        /*0032*/ 	.short	(.L_9 - .L_8)
	.align		4
.L_8:
        /*0034*/ 	.word	index@(_Z34Original_Kernel_Function_no_sharedPtS_ii)
        /*0038*/ 	.word	0x0000001a


	//----- nvinfo : EIATTR_FRAME_SIZE
	.align		4
.L_9:
        /*003c*/ 	.byte	0x04, 0x11
        /*003e*/ 	.short	(.L_11 - .L_10)
	.align		4
.L_10:
        /*0040*/ 	.word	index@(_Z34Original_Kernel_Function_no_sharedPtS_ii)
        /*0044*/ 	.word	0x00000018


	//----- nvinfo : EIATTR_MIN_STACK_SIZE
	.align		4
.L_11:
        /*0048*/ 	.byte	0x04, 0x12
        /*004a*/ 	.short	(.L_13 - .L_12)
	.align		4
.L_12:
        /*004c*/ 	.word	index@(_Z34Original_Kernel_Function_no_sharedPtS_ii)
        /*0050*/ 	.word	0x00000018


	//----- nvinfo : EIATTR_MIN_STACK_SIZE
	.align		4
.L_13:
        /*0054*/ 	.byte	0x04, 0x12
        /*0056*/ 	.short	(.L_15 - .L_14)
	.align		4
.L_14:
        /*0058*/ 	.word	index@(_Z24Original_Kernel_FunctionPtS_ii)
        /*005c*/ 	.word	0x00000000


	//----- nvinfo : EIATTR_MIN_STACK_SIZE
	.align		4
.L_15:
        /*0060*/ 	.byte	0x04, 0x12
        /*0062*/ 	.short	(.L_17 - .L_16)
	.align		4
.L_16:
        /*0064*/ 	.word	index@(_Z32Optimized_Kernel_Function_sharedPtS_ii)
        /*0068*/ 	.word	0x00000000
.L_17:


//--------------------- .nv.compat                --------------------------
	.section	.nv.compat,"",@"SHT_CUDA_COMPAT_INFO"
	.align	4
        /*0000*/ 	.byte	0x02, 0x09, 0x00, 0x00, 0x02, 0x02, 0x01, 0x00, 0x02, 0x05, 0x05, 0x00, 0x03, 0x07, 0x01, 0x01
        /*0010*/ 	.byte	0x02, 0x03, 0x00, 0x00, 0x02, 0x06, 0x01, 0x00, 0x04, 0x0b, 0x08, 0x00, 0x09, 0x00, 0x00, 0x00
        /*0020*/ 	.byte	0x00, 0x00, 0x00, 0x00


//--------------------- .nv.info._Z34Original_Kernel_Function_no_sharedPtS_ii --------------------------
	.section	.nv.info._Z34Original_Kernel_Function_no_sharedPtS_ii,"",@"SHT_CUDA_INFO"
	.sectionflags	@""
	.align	4


	//----- nvinfo : EIATTR_CUDA_API_VERSION
	.align		4
        /*0000*/ 	.byte	0x04, 0x37
        /*0002*/ 	.short	(.L_19 - .L_18)
.L_18:
        /*0004*/ 	.word	0x00000082


	//----- nvinfo : EIATTR_KPARAM_INFO
	.align		4
.L_19:
        /*0008*/ 	.byte	0x04, 0x17
        /*000a*/ 	.short	(.L_21 - .L_20)
.L_20:
        /*000c*/ 	.word	0x00000000
        /*0010*/ 	.short	0x0003
        /*0012*/ 	.short	0x0014
        /*0014*/ 	.byte	0x00, 0xf0, 0x11, 0x00


	//----- nvinfo : EIATTR_KPARAM_INFO
	.align		4
.L_21:
        /*0018*/ 	.byte	0x04, 0x17
        /*001a*/ 	.short	(.L_23 - .L_22)
.L_22:
        /*001c*/ 	.word	0x00000000
        /*0020*/ 	.short	0x0002
        /*0022*/ 	.short	0x0010
        /*0024*/ 	.byte	0x00, 0xf0, 0x11, 0x00


	//----- nvinfo : EIATTR_KPARAM_INFO
	.align		4
.L_23:
        /*0028*/ 	.byte	0x04, 0x17
        /*002a*/ 	.short	(.L_25 - .L_24)
.L_24:
        /*002c*/ 	.word	0x00000000
        /*0030*/ 	.short	0x0001
        /*0032*/ 	.short	0x0008
        /*0034*/ 	.byte	0x00, 0xf5, 0x21, 0x00


	//----- nvinfo : EIATTR_KPARAM_INFO
	.align		4
.L_25:
        /*0038*/ 	.byte	0x04, 0x17
        /*003a*/ 	.short	(.L_27 - .L_26)
.L_26:
        /*003c*/ 	.word	0x00000000
        /*0040*/ 	.short	0x0000
        /*0042*/ 	.short	0x0000
        /*0044*/ 	.byte	0x00, 0xf5, 0x21, 0x00


	//----- nvinfo : EIATTR_SPARSE_MMA_MASK
	.align		4
.L_27:
        /*0048*/ 	.byte	0x03, 0x50
        /*004a*/ 	.short	0x0000


	//----- nvinfo : EIATTR_MAXREG_COUNT
	.align		4
        /*004c*/ 	.byte	0x03, 0x1b
        /*004e*/ 	.short	0x00ff


	//----- nvinfo : EIATTR_MERCURY_ISA_VERSION
	.align		4
        /*0050*/ 	.byte	0x03, 0x5f
        /*0052*/ 	.short	0x0101


	//----- nvinfo : EIATTR_VRC_CTA_INIT_COUNT
	.align		4
        /*0054*/ 	.byte	0x02, 0x4a
	.zero		1
	.zero		1


	//----- nvinfo : EIATTR_EXIT_INSTR_OFFSETS
	.align		4
        /*0058*/ 	.byte	0x04, 0x1c
        /*005a*/ 	.short	(.L_29 - .L_28)


	//   ....[0]....
.L_28:
        /*005c*/ 	.word	0x00000110


	//   ....[1]....
        /*0060*/ 	.word	0x00000de0


	//----- nvinfo : EIATTR_CBANK_PARAM_SIZE
	.align		4
.L_29:
        /*0064*/ 	.byte	0x03, 0x19
        /*0066*/ 	.short	0x0018


	//----- nvinfo : EIATTR_PARAM_CBANK
	.align		4
        /*0068*/ 	.byte	0x04, 0x0a
        /*006a*/ 	.short	(.L_31 - .L_30)
	.align		4
.L_30:
        /*006c*/ 	.word	index@(.nv.constant0._Z34Original_Kernel_Function_no_sharedPtS_ii)
        /*0070*/ 	.short	0x0380
        /*0072*/ 	.short	0x0018


	//----- nvinfo : EIATTR_SW_WAR
	.align		4
.L_31:
        /*0074*/ 	.byte	0x04, 0x36
        /*0076*/ 	.short	(.L_33 - .L_32)
.L_32:
        /*0078*/ 	.word	0x00000008
.L_33:


//--------------------- .nv.info._Z24Original_Kernel_FunctionPtS_ii --------------------------
	.section	.nv.info._Z24Original_Kernel_FunctionPtS_ii,"",@"SHT_CUDA_INFO"
	.sectionflags	@""
	.align	4


	//----- nvinfo : EIATTR_CUDA_API_VERSION
	.align		4
        /*0000*/ 	.byte	0x04, 0x37
        /*0002*/ 	.short	(.L_35 - .L_34)
.L_34:
        /*0004*/ 	.word	0x00000082


	//----- nvinfo : EIATTR_KPARAM_INFO
	.align		4
.L_35:
        /*0008*/ 	.byte	0x04, 0x17
        /*000a*/ 	.short	(.L_37 - .L_36)
.L_36:
        /*000c*/ 	.word	0x00000000
        /*0010*/ 	.short	0x0003
        /*0012*/ 	.short	0x0014
        /*0014*/ 	.byte	0x00, 0xf0, 0x11, 0x00


	//----- nvinfo : EIATTR_KPARAM_INFO
	.align		4
.L_37:
        /*0018*/ 	.byte	0x04, 0x17
        /*001a*/ 	.short	(.L_39 - .L_38)
.L_38:
        /*001c*/ 	.word	0x00000000
        /*0020*/ 	.short	0x0002
        /*0022*/ 	.short	0x0010
        /*0024*/ 	.byte	0x00, 0xf0, 0x11, 0x00


	//----- nvinfo : EIATTR_KPARAM_INFO
	.align		4
.L_39:
        /*0028*/ 	.byte	0x04, 0x17
        /*002a*/ 	.short	(.L_41 - .L_40)
.L_40:
        /*002c*/ 	.word	0x00000000
        /*0030*/ 	.short	0x0001
        /*0032*/ 	.short	0x0008
        /*0034*/ 	.byte	0x00, 0xf5, 0x21, 0x00


	//----- nvinfo : EIATTR_KPARAM_INFO
	.align		4
.L_41:
        /*0038*/ 	.byte	0x04, 0x17
        /*003a*/ 	.short	(.L_43 - .L_42)
.L_42:
        /*003c*/ 	.word	0x00000000
        /*0040*/ 	.short	0x0000
        /*0042*/ 	.short	0x0000
        /*0044*/ 	.byte	0x00, 0xf5, 0x21, 0x00


	//----- nvinfo : EIATTR_SPARSE_MMA_MASK
	.align		4
.L_43:
        /*0048*/ 	.byte	0x03, 0x50
        /*004a*/ 	.short	0x0000


	//----- nvinfo : EIATTR_MAXREG_COUNT
	.align		4
        /*004c*/ 	.byte	0x03, 0x1b
        /*004e*/ 	.short	0x00ff


	//----- nvinfo : EIATTR_NUM_BARRIERS
	.align		4
        /*0050*/ 	.byte	0x02, 0x4c
        /*0052*/ 	.byte	0x01
	.zero		1


	//----- nvinfo : EIATTR_MERCURY_ISA_VERSION
	.align		4
        /*0054*/ 	.byte	0x03, 0x5f
        /*0056*/ 	.short	0x0101


	//----- nvinfo : EIATTR_VRC_CTA_INIT_COUNT
	.align		4
        /*0058*/ 	.byte	0x02, 0x4a
	.zero		1
	.zero		1


	//----- nvinfo : EIATTR_EXIT_INSTR_OFFSETS
	.align		4
        /*005c*/ 	.byte	0x04, 0x1c
        /*005e*/ 	.short	(.L_45 - .L_44)


	//   ....[0]....
.L_44:
        /*0060*/ 	.word	0x00000110


	//   ....[1]....
        /*0064*/ 	.word	0x00000e90


	//----- nvinfo : EIATTR_CBANK_PARAM_SIZE
	.align		4
.L_45:
        /*0068*/ 	.byte	0x03, 0x19
        /*006a*/ 	.short	0x0018


	//----- nvinfo : EIATTR_PARAM_CBANK
	.align		4
        /*006c*/ 	.byte	0x04, 0x0a
        /*006e*/ 	.short	(.L_47 - .L_46)
	.align		4
.L_46:
        /*0070*/ 	.word	index@(.nv.constant0._Z24Original_Kernel_FunctionPtS_ii)
        /*0074*/ 	.short	0x0380
        /*0076*/ 	.short	0x0018


	//----- nvinfo : EIATTR_SW_WAR
	.align		4
.L_47:
        /*0078*/ 	.byte	0x04, 0x36
        /*007a*/ 	.short	(.L_49 - .L_48)
.L_48:
        /*007c*/ 	.word	0x00000008
.L_49:


//--------------------- .nv.info._Z32Optimized_Kernel_Function_sharedPtS_ii --------------------------
	.section	.nv.info._Z32Optimized_Kernel_Function_sharedPtS_ii,"",@"SHT_CUDA_INFO"
	.sectionflags	@""
	.align	4


	//----- nvinfo : EIATTR_CUDA_API_VERSION
	.align		4
        /*0000*/ 	.byte	0x04, 0x37
        /*0002*/ 	.short	(.L_51 - .L_50)
.L_50:
        /*0004*/ 	.word	0x00000082


	//----- nvinfo : EIATTR_KPARAM_INFO
	.align		4
.L_51:
        /*0008*/ 	.byte	0x04, 0x17
        /*000a*/ 	.short	(.L_53 - .L_52)
.L_52:
        /*000c*/ 	.word	0x00000000
        /*0010*/ 	.short	0x0003
        /*0012*/ 	.short	0x0014
        /*0014*/ 	.byte	0x00, 0xf0, 0x11, 0x00


	//----- nvinfo : EIATTR_KPARAM_INFO
	.align		4
.L_53:
        /*0018*/ 	.byte	0x04, 0x17
        /*001a*/ 	.short	(.L_55 - .L_54)
.L_54:
        /*001c*/ 	.word	0x00000000
        /*0020*/ 	.short	0x0002
        /*0022*/ 	.short	0x0010
        /*0024*/ 	.byte	0x00, 0xf0, 0x11, 0x00


	//----- nvinfo : EIATTR_KPARAM_INFO
	.align		4
.L_55:
        /*0028*/ 	.byte	0x04, 0x17
        /*002a*/ 	.short	(.L_57 - .L_56)
.L_56:
        /*002c*/ 	.word	0x00000000
        /*0030*/ 	.short	0x0001
        /*0032*/ 	.short	0x0008
        /*0034*/ 	.byte	0x00, 0xf5, 0x21, 0x00


	//----- nvinfo : EIATTR_KPARAM_INFO
	.align		4
.L_57:
        /*0038*/ 	.byte	0x04, 0x17
        /*003a*/ 	.short	(.L_59 - .L_58)
.L_58:
        /*003c*/ 	.word	0x00000000
        /*0040*/ 	.short	0x0000
        /*0042*/ 	.short	0x0000
        /*0044*/ 	.byte	0x00, 0xf5, 0x21, 0x00


	//----- nvinfo : EIATTR_SPARSE_MMA_MASK
	.align		4
.L_59:
        /*0048*/ 	.byte	0x03, 0x50
        /*004a*/ 	.short	0x0000


	//----- nvinfo : EIATTR_MAXREG_COUNT
	.align		4
        /*004c*/ 	.byte	0x03, 0x1b
        /*004e*/ 	.short	0x00ff


	//----- nvinfo : EIATTR_NUM_BARRIERS
	.align		4
        /*0050*/ 	.byte	0x02, 0x4c
        /*0052*/ 	.byte	0x01
	.zero		1


	//----- nvinfo : EIATTR_MERCURY_ISA_VERSION
	.align		4
        /*0054*/ 	.byte	0x03, 0x5f
        /*0056*/ 	.short	0x0101


	//----- nvinfo : EIATTR_VRC_CTA_INIT_COUNT
	.align		4
        /*0058*/ 	.byte	0x02, 0x4a
	.zero		1
	.zero		1


	//----- nvinfo : EIATTR_EXIT_INSTR_OFFSETS
	.align		4
        /*005c*/ 	.byte	0x04, 0x1c
        /*005e*/ 	.short	(.L_61 - .L_60)


	//   ....[0]....
.L_60:
        /*0060*/ 	.word	0x00000a60


	//----- nvinfo : EIATTR_CRS_STACK_SIZE
	.align		4
.L_61:
        /*0064*/ 	.byte	0x04, 0x1e
        /*0066*/ 	.short	(.L_63 - .L_62)
.L_62:
        /*0068*/ 	.word	0x00000000


	//----- nvinfo : EIATTR_CBANK_PARAM_SIZE
	.align		4
.L_63:
        /*006c*/ 	.byte	0x03, 0x19
        /*006e*/ 	.short	0x0018


	//----- nvinfo : EIATTR_PARAM_CBANK
	.align		4
        /*0070*/ 	.byte	0x04, 0x0a
        /*0072*/ 	.short	(.L_65 - .L_64)
	.align		4
.L_64:
        /*0074*/ 	.word	index@(.nv.constant0._Z32Optimized_Kernel_Function_sharedPtS_ii)
        /*0078*/ 	.short	0x0380
        /*007a*/ 	.short	0x0018


	//----- nvinfo : EIATTR_SW_WAR
	.align		4
.L_65:
        /*007c*/ 	.byte	0x04, 0x36
        /*007e*/ 	.short	(.L_67 - .L_66)
.L_66:
        /*0080*/ 	.word	0x00000008
.L_67:


//--------------------- .nv.callgraph             --------------------------
	.section	.nv.callgraph,"",@"SHT_CUDA_CALLGRAPH"
	.align	4
	.sectionentsize	8
	.align		4
        /*0000*/ 	.word	0x00000000
	.align		4
        /*0004*/ 	.word	0xffffffff
	.align		4
        /*0008*/ 	.word	0x00000000
	.align		4
        /*000c*/ 	.word	0xfffffffe
	.align		4
        /*0010*/ 	.word	0x00000000
	.align		4
        /*0014*/ 	.word	0xfffffffd
	.align		4
        /*0018*/ 	.word	0x00000000
	.align		4
        /*001c*/ 	.word	0xfffffffc


//--------------------- .text._Z34Original_Kernel_Function_no_sharedPtS_ii --------------------------
	.section	.text._Z34Original_Kernel_Function_no_sharedPtS_ii,"ax",@progbits
	.align	128
        .global         _Z34Original_Kernel_Function_no_sharedPtS_ii
        .type           _Z34Original_Kernel_Function_no_sharedPtS_ii,@function
        .size           _Z34Original_Kernel_Function_no_sharedPtS_ii,(.L_x_16 - _Z34Original_Kernel_Function_no_sharedPtS_ii)
        .other          _Z34Original_Kernel_Function_no_sharedPtS_ii,@"STO_CUDA_ENTRY STV_DEFAULT"
_Z34Original_Kernel_Function_no_sharedPtS_ii:
.text._Z34Original_Kernel_Function_no_sharedPtS_ii:
[----:B------:R-:W0:Y:S01]  /*0000*/  LDC R1, c[0x0][0x37c] ;  /* 0x0000df00ff017b82 */ /* 0x000e220000000800 */
[----:B------:R-:W1:Y:S07]  /*0010*/  S2R R5, SR_CTAID.Y ;  /* 0x0000000000057919 */ /* 0x000e6e0000002600 */
[----:B------:R-:W2:Y:S01]  /*0020*/  LDC.64 R10, c[0x0][0x390] ;  /* 0x0000e400ff0a7b82 */ /* 0x000ea20000000a00 */
[----:B------:R-:W3:Y:S01]  /*0030*/  LDCU UR4, c[0x0][0x360] ;  /* 0x00006c00ff0477ac */ /* 0x000ee20008000800 */
[----:B0-----:R-:W-:Y:S01]  /*0040*/  VIADD R1, R1, 0xffffffe8 ;  /* 0xffffffe801017836 */ /* 0x001fe20000000000 */
[----:B------:R-:W1:Y:S01]  /*0050*/  S2R R2, SR_TID.Y ;  /* 0x0000000000027919 */ /* 0x000e620000002200 */
[----:B------:R-:W1:Y:S01]  /*0060*/  LDCU UR5, c[0x0][0x364] ;  /* 0x00006c80ff0577ac */ /* 0x000e620008000800 */
[----:B------:R-:W3:Y:S01]  /*0070*/  S2R R0, SR_CTAID.X ;  /* 0x0000000000007919 */ /* 0x000ee20000002500 */
[----:B------:R-:W3:Y:S01]  /*0080*/  S2R R3, SR_TID.X ;  /* 0x0000000000037919 */ /* 0x000ee20000002100 */
[----:B-1----:R-:W-:-:S02]  /*0090*/  IMAD R5, R5, UR5, R2 ;  /* 0x0000000505057c24 */ /* 0x002fc4000f8e0202 */
[----:B--2---:R-:W-:-:S05]  /*00a0*/  VIADD R2, R11, 0xffffffff ;  /* 0xffffffff0b027836 */ /* 0x004fca0000000000 */
[----:B------:R-:W-:Y:S01]  /*00b0*/  ISETP.GE.AND P0, PT, R5, R2, PT ;  /* 0x000000020500720c */ /* 0x000fe20003f06270 */
[----:B---3--:R-:W-:Y:S02]  /*00c0*/  IMAD R0, R0, UR4, R3 ;  /* 0x0000000400007c24 */ /* 0x008fe4000f8e0203 */
[----:B------:R-:W-:-:S05]  /*00d0*/  VIADD R3, R10, 0xffffffff ;  /* 0xffffffff0a037836 */ /* 0x000fca0000000000 */
[----:B------:R-:W-:-:S04]  /*00e0*/  ISETP.GE.OR P0, PT, R0, R3, P0 ;  /* 0x000000030000720c */ /* 0x000fc80000706670 */
[----:B------:R-:W-:-:S04]  /*00f0*/  ISETP.EQ.OR P0, PT, R0, RZ, P0 ;  /* 0x000000ff0000720c */ /* 0x000fc80000702670 */
[----:B------:R-:W-:-:S13]  /*0100*/  ISETP.EQ.OR P0, PT, R5, RZ, P0 ;  /* 0x000000ff0500720c */ /* 0x000fda0000702670 */
[----:B------:R-:W-:Y:S05]  /*0110*/  @P0 EXIT ;  /* 0x000000000000094d */ /* 0x000fea0003800000 */
[----:B------:R-:W0:Y:S01]  /*0120*/  LDC.64 R2, c[0x0][0x380] ;  /* 0x0000e000ff027b82 */ /* 0x000e220000000a00 */
[----:B------:R-:W1:Y:S01]  /*0130*/  LDCU.64 UR6, c[0x0][0x380] ;  /* 0x00007000ff0677ac */ /* 0x000e620008000a00 */
[CC--:B------:R-:W-:Y:S01]  /*0140*/  IMAD R9, R5.reuse, R10.reuse, RZ ;  /* 0x0000000a05097224 */ /* 0x0c0fe200078e02ff */
[----:B------:R-:W-:Y:S01]  /*0150*/  SHF.R.S32.HI R6, RZ, 0x1f, R0 ;  /* 0x0000001fff067819 */ /* 0x000fe20000011400 */
[----:B------:R-:W-:Y:S01]  /*0160*/  VIADD R5, R5, 0xffffffff ;  /* 0xffffffff05057836 */ /* 0x000fe20000000000 */
[----:B------:R-:W2:Y:S01]  /*0170*/  LDCU.64 UR4, c[0x0][0x358] ;  /* 0x00006b00ff0477ac */ /* 0x000ea20008000a00 */
[----:B------:R-:W-:Y:S01]  /*0180*/  IMAD.IADD R11, R9, 0x1, R10 ;  /* 0x00000001090b7824 */ /* 0x000fe200078e020a */
[----:B------:R-:W-:Y:S01]  /*0190*/  IADD3 R8, P0, PT, R0, R9, RZ ;  /* 0x0000000900087210 */ /* 0x000fe20007f1e0ff */
[----:B------:R-:W-:-:S03]  /*01a0*/  IMAD R7, R5, R10, RZ ;  /* 0x0000000a05077224 */ /* 0x000fc600078e02ff */
[----:B------:R-:W-:Y:S01]  /*01b0*/  LEA.HI.X.SX32 R5, R9, R6, 0x1, P0 ;  /* 0x0000000609057211 */ /* 0x000fe200000f0eff */
[C---:B------:R-:W-:Y:S01]  /*01c0*/  IMAD.IADD R9, R0.reuse, 0x1, R7 ;  /* 0x0000000100097824 */ /* 0x040fe200078e0207 */
[----:B------:R-:W-:-:S04]  /*01d0*/  IADD3 R12, P1, PT, R0, R7, RZ ;  /* 0x00000007000c7210 */ /* 0x000fc80007f3e0ff */
[-C--:B------:R-:W-:Y:S02]  /*01e0*/  LEA.HI.X.SX32 R7, R7, R6.reuse, 0x1, P1 ;  /* 0x0000000607077211 */ /* 0x080fe400008f0eff */
[----:B-1----:R-:W-:Y:S02]  /*01f0*/  LEA R4, P0, R8, UR6, 0x1 ;  /* 0x0000000608047c11 */ /* 0x002fe4000f8008ff */
[----:B------:R-:W-:Y:S02]  /*0200*/  LEA R18, P1, R12, UR6, 0x1 ;  /* 0x000000060c127c11 */ /* 0x000fe4000f8208ff */
[----:B------:R-:W-:Y:S01]  /*0210*/  LEA.HI.X R5, R8, UR7, R5, 0x1, P0 ;  /* 0x0000000708057c11 */ /* 0x000fe200080f0c05 */
[----:B0-----:R-:W-:Y:S01]  /*0220*/  IMAD.WIDE R16, R9, 0x2, R2 ;  /* 0x0000000209107825 */ /* 0x001fe200078e0202 */
[----:B------:R-:W-:Y:S02]  /*0230*/  IADD3 R0, P0, PT, R0, R11, RZ ;  /* 0x0000000b00007210 */ /* 0x000fe40007f1e0ff */
[----:B------:R-:W-:Y:S01]  /*0240*/  LEA.HI.X R19, R12, UR7, R7, 0x1, P1 ;  /* 0x000000070c137c11 */ /* 0x000fe200088f0c07 */
[----:B--2---:R-:W2:Y:S01]  /*0250*/  LDG.E.U16 R4, desc[UR4][R4.64+-0x2] ;  /* 0xfffffe0404047981 */ /* 0x004ea2000c1e1500 */
[----:B------:R-:W-:Y:S01]  /*0260*/  LEA.HI.X.SX32 R3, R11, R6, 0x1, P0 ;  /* 0x000000060b037211 */ /* 0x000fe200000f0eff */
[----:B------:R-:W-:Y:S01]  /*0270*/  IMAD.WIDE R20, R10, 0x2, R16 ;  /* 0x000000020a147825 */ /* 0x000fe200078e0210 */
[C---:B------:R-:W-:Y:S01]  /*0280*/  LEA R6, P0, R0.reuse, UR6, 0x1 ;  /* 0x0000000600067c11 */ /* 0x040fe2000f8008ff */
[----:B------:R-:W2:Y:S03]  /*0290*/  LDG.E.U16 R11, desc[UR4][R18.64+-0x2] ;  /* 0xfffffe04120b7981 */ /* 0x000ea6000c1e1500 */
[----:B------:R-:W-:Y:S01]  /*02a0*/  LEA.HI.X R7, R0, UR7, R3, 0x1, P0 ;  /* 0x0000000700077c11 */ /* 0x000fe200080f0c03 */
[----:B------:R-:W-:Y:S01]  /*02b0*/  IMAD.WIDE R22, R10, 0x2, R20 ;  /* 0x000000020a167825 */ /* 0x000fe200078e0214 */
[----:B------:R-:W3:Y:S04]  /*02c0*/  LDG.E.U16 R13, desc[UR4][R20.64] ;  /* 0x00000004140d7981 */ /* 0x000ee8000c1e1500 */
[----:B------:R-:W4:Y:S04]  /*02d0*/  LDG.E.U16 R8, desc[UR4][R16.64] ;  /* 0x0000000410087981 */ /* 0x000f28000c1e1500 */
[----:B------:R0:W5:Y:S04]  /*02e0*/  LDG.E.U16 R12, desc[UR4][R16.64+0x2] ;  /* 0x00000204100c7981 */ /* 0x000168000c1e1500 */
[----:B------:R-:W5:Y:S04]  /*02f0*/  LDG.E.U16 R14, desc[UR4][R20.64+0x2] ;  /* 0x00000204140e7981 */ /* 0x000f68000c1e1500 */
[----:B------:R-:W4:Y:S04]  /*0300*/  LDG.E.U16 R7, desc[UR4][R6.64+-0x2] ;  /* 0xfffffe0406077981 */ /* 0x000f28000c1e1500 */
[----:B------:R-:W4:Y:S04]  /*0310*/  LDG.E.U16 R15, desc[UR4][R22.64] ;  /* 0x00000004160f7981 */ /* 0x000f28000c1e1500 */
[----:B------:R-:W4:Y:S01]  /*0320*/  LDG.E.U16 R0, desc[UR4][R22.64+0x2] ;  /* 0x0000020416007981 */ /* 0x000f22000c1e1500 */
[----:B--2---:R-:W-:-:S02]  /*0330*/  ISETP.GE.U32.AND P0, PT, R4, R11, PT ;  /* 0x0000000b0400720c */ /* 0x004fc40003f06070 */
[--C-:B------:R-:W-:Y:S02]  /*0340*/  PRMT R2, R11, 0x5410, R4.reuse ;  /* 0x000054100b027816 */ /* 0x100fe40000000004 */
[----:B0-----:R-:W-:Y:S02]  /*0350*/  SEL R16, RZ, 0x1, P0 ;  /* 0x00000001ff107807 */ /* 0x001fe40000000000 */
[----:B---3--:R-:W-:-:S03]  /*0360*/  PRMT R4, R13, 0x7610, R4 ;  /* 0x000076100d047816 */ /* 0x008fc60000000004 */
[----:B------:R-:W-:Y:S01]  /*0370*/  IMAD R17, R16, 0x2, R1 ;  /* 0x0000000210117824 */ /* 0x000fe200078e0201 */
[----:B-----5:R-:W-:Y:S02]  /*0380*/  PRMT R5, R12, 0x5410, R14 ;  /* 0x000054100c057816 */ /* 0x020fe4000000000e */
[----:B----4-:R-:W-:Y:S02]  /*0390*/  PRMT R3, R7, 0x5410, R8 ;  /* 0x0000541007037816 */ /* 0x010fe40000000008 */
[----:B------:R-:W-:-:S03]  /*03a0*/  PRMT R4, R4, 0x5410, R15 ;  /* 0x0000541004047816 */ /* 0x000fc6000000000f */
[----:B------:R0:W-:Y:S04]  /*03b0*/  STL.64 [R1], R2 ;  /* 0x0000000201007387 */ /* 0x0001e80000100a00 */
[----:B------:R1:W-:Y:S04]  /*03c0*/  STL.64 [R1+0x8], R4 ;  /* 0x0000080401007387 */ /* 0x0003e80000100a00 */
[----:B------:R2:W-:Y:S04]  /*03d0*/  STL.U16 [R1+0x10], R0 ;  /* 0x0000100001007387 */ /* 0x0005e80000100400 */
[----:B------:R-:W3:Y:S02]  /*03e0*/  LDL.U16 R6, [R17] ;  /* 0x0000000011067983 */ /* 0x000ee40000100400 */
[----:B---3--:R-:W-:-:S04]  /*03f0*/  ISETP.GE.U32.AND P0, PT, R7, R6, PT ;  /* 0x000000060700720c */ /* 0x008fc80003f06070 */
[----:B------:R-:W-:-:S05]  /*0400*/  SEL R6, R16, 0x2, P0 ;  /* 0x0000000210067807 */ /* 0x000fca0000000000 */
[----:B------:R-:W-:-:S06]  /*0410*/  IMAD R7, R6, 0x2, R1 ;  /* 0x0000000206077824 */ /* 0x000fcc00078e0201 */
[----:B------:R-:W3:Y:S02]  /*0420*/  LDL.U16 R7, [R7] ;  /* 0x0000000007077983 */ /* 0x000ee40000100400 */
[----:B---3--:R-:W-:-:S04]  /*0430*/  ISETP.GE.U32.AND P0, PT, R8, R7, PT ;  /* 0x000000070800720c */ /* 0x008fc80003f06070 */
[----:B------:R-:W-:-:S05]  /*0440*/  SEL R6, R6, 0x3, P0 ;  /* 0x0000000306067807 */ /* 0x000fca0000000000 */
[----:B------:R-:W-:-:S06]  /*0450*/  IMAD R8, R6, 0x2, R1 ;  /* 0x0000000206087824 */ /* 0x000fcc00078e0201 */
[----:B------:R-:W3:Y:S02]  /*0460*/  LDL.U16 R8, [R8] ;  /* 0x0000000008087983 */ /* 0x000ee40000100400 */
[----:B---3--:R-:W-:-:S04]  /*0470*/  ISETP.GE.U32.AND P0, PT, R13, R8, PT ;  /* 0x000000080d00720c */ /* 0x008fc80003f06070 */
[----:B------:R-:W-:-:S05]  /*0480*/  SEL R6, R6, 0x4, P0 ;  /* 0x0000000406067807 */ /* 0x000fca0000000000 */
[----:B0-----:R-:W-:-:S06]  /*0490*/  IMAD R2, R6, 0x2, R1 ;  /* 0x0000000206027824 */ /* 0x001fcc00078e0201 */
[----:B------:R-:W3:Y:S02]  /*04a0*/  LDL.U16 R2, [R2] ;  /* 0x0000000002027983 */ /* 0x000ee40000100400 */
[----:B---3--:R-:W-:-:S04]  /*04b0*/  ISETP.GE.U32.AND P0, PT, R15, R2, PT ;  /* 0x000000020f00720c */ /* 0x008fc80003f06070 */
[----:B------:R-:W-:-:S05]  /*04c0*/  SEL R6, R6, 0x5, P0 ;  /* 0x0000000506067807 */ /* 0x000fca0000000000 */
[----:B------:R-:W-:-:S06]  /*04d0*/  IMAD R3, R6, 0x2, R1 ;  /* 0x0000000206037824 */ /* 0x000fcc00078e0201 */
[----:B------:R-:W3:Y:S02]  /*04e0*/  LDL.U16 R3, [R3] ;  /* 0x0000000003037983 */ /* 0x000ee40000100400 */
[----:B---3--:R-:W-:-:S04]  /*04f0*/  ISETP.GE.U32.AND P0, PT, R12, R3, PT ;  /* 0x000000030c00720c */ /* 0x008fc80003f06070 */
[----:B------:R-:W-:-:S05]  /*0500*/  SEL R6, R6, 0x6, P0 ;  /* 0x0000000606067807 */ /* 0x000fca0000000000 */
[----:B-1----:R-:W-:-:S06]  /*0510*/  IMAD R5, R6, 0x2, R1 ;  /* 0x0000000206057824 */ /* 0x002fcc00078e0201 */
[----:B------:R-:W3:Y:S02]  /*0520*/  LDL.U16 R5, [R5] ;  /* 0x0000000005057983 */ /* 0x000ee40000100400 */
[----:B---3--:R-:W-:-:S04]  /*0530*/  ISETP.GE.U32.AND P0, PT, R14, R5, PT ;  /* 0x000000050e00720c */ /* 0x008fc80003f06070 */
[----:B------:R-:W-:-:S05]  /*0540*/  SEL R6, R6, 0x7, P0 ;  /* 0x0000000706067807 */ /* 0x000fca0000000000 */
[----:B------:R-:W-:-:S06]  /*0550*/  IMAD R7, R6, 0x2, R1 ;  /* 0x0000000206077824 */ /* 0x000fcc00078e0201 */
[----:B------:R-:W3:Y:S02]  /*0560*/  LDL.U16 R7, [R7] ;  /* 0x0000000007077983 */ /* 0x000ee40000100400 */
[----:B---3--:R-:W-:-:S04]  /*0570*/  ISETP.GE.U32.AND P0, PT, R0, R7, PT ;  /* 0x000000070000720c */ /* 0x008fc80003f06070 */
[----:B--2---:R-:W-:-:S05]  /*0580*/  SEL R0, R6, 0x8, P0 ;  /* 0x0000000806007807 */ /* 0x004fca0000000000 */
[----:B------:R-:W-:-:S05]  /*0590*/  IMAD.U32 R12, R0, 0x2, R1 ;  /* 0x00000002000c7824 */ /* 0x000fca00078e0001 */
[----:B------:R-:W2:Y:S04]  /*05a0*/  LDL.U16 R4, [R12] ;  /* 0x000000000c047983 */ /* 0x000ea80000100400 */
[----:B--2---:R0:W-:Y:S04]  /*05b0*/  STL.U16 [R1], R4 ;  /* 0x0000000401007387 */ /* 0x0041e80000100400 */
[----:B------:R1:W-:Y:S04]  /*05c0*/  STL.U16 [R12], R11 ;  /* 0x0000000b0c007387 */ /* 0x0003e80000100400 */
[----:B------:R-:W2:Y:S04]  /*05d0*/  LDL.U16 R3, [R1+0x4] ;  /* 0x0000040001037983 */ /* 0x000ea80000100400 */
[----:B------:R-:W2:Y:S01]  /*05e0*/  LDL.U16 R2, [R1+0x2] ;  /* 0x0000020001027983 */ /* 0x000ea20000100400 */
[----:B------:R-:W-:Y:S01]  /*05f0*/  IMAD.MOV.U32 R0, RZ, RZ, 0x2 ;  /* 0x00000002ff007424 */ /* 0x000fe200078e00ff */
[----:B--2---:R-:W-:-:S02]  /*0600*/  ISETP.GE.U32.AND P0, PT, R3, R2, PT ;  /* 0x000000020300720c */ /* 0x004fc40003f06070 */
[----:B------:R-:W2:Y:S02]  /*0610*/  LDL.U16 R3, [R1+0x6] ;  /* 0x0000060001037983 */ /* 0x000ea40000100400 */
[----:B------:R-:W-:-:S05]  /*0620*/  SEL R6, R0, 0x1, !P0 ;  /* 0x0000000100067807 */ /* 0x000fca0004000000 */
[----:B------:R-:W-:-:S05]  /*0630*/  IMAD R5, R6, 0x2, R1 ;  /* 0x0000000206057824 */ /* 0x000fca00078e0201 */
[----:B------:R-:W2:Y:S02]  /*0640*/  LDL.U16 R8, [R5] ;  /* 0x0000000005087983 */ /* 0x000ea40000100400 */
[----:B--2---:R-:W-:Y:S02]  /*0650*/  ISETP.GE.U32.AND P0, PT, R3, R8, PT ;  /* 0x000000080300720c */ /* 0x004fe40003f06070 */
[----:B------:R-:W2:Y:S02]  /*0660*/  LDL.U16 R3, [R1+0x8] ;  /* 0x0000080001037983 */ /* 0x000ea40000100400 */
[----:B------:R-:W-:-:S05]  /*0670*/  SEL R6, R6, 0x3, P0 ;  /* 0x0000000306067807 */ /* 0x000fca0000000000 */
[----:B0-----:R-:W-:-:S06]  /*0680*/  IMAD R4, R6, 0x2, R1 ;  /* 0x0000000206047824 */ /* 0x001fcc00078e0201 */
[----:B------:R-:W2:Y:S02]  /*0690*/  LDL.U16 R4, [R4] ;  /* 0x0000000004047983 */ /* 0x000ea40000100400 */
[----:B--2---:R-:W-:Y:S02]  /*06a0*/  ISETP.GE.U32.AND P0, PT, R3, R4, PT ;  /* 0x000000040300720c */ /* 0x004fe40003f06070 */
[----:B------:R-:W2:Y:S02]  /*06b0*/  LDL.U16 R3, [R1+0xa] ;  /* 0x00000a0001037983 */ /* 0x000ea40000100400 */
[----:B------:R-:W-:-:S05]  /*06c0*/  SEL R6, R6, 0x4, P0 ;  /* 0x0000000406067807 */ /* 0x000fca0000000000 */
[----:B------:R-:W-:-:S05]  /*06d0*/  IMAD R7, R6, 0x2, R1 ;  /* 0x0000000206077824 */ /* 0x000fca00078e0201 */
        /* <DEDUP_REMOVED lines=9> */
[----:B------:R-:W-:-:S06]  /*0770*/  IMAD R4, R6, 0x2, R1 ;  /* 0x0000000206047824 */ /* 0x000fcc00078e0201 */
[----:B------:R-:W2:Y:S02]  /*0780*/  LDL.U16 R4, [R4] ;  /* 0x0000000004047983 */ /* 0x000ea40000100400 */
[----:B--2---:R-:W-:Y:S02]  /*0790*/  ISETP.GE.U32.AND P0, PT, R3, R4, PT ;  /* 0x000000040300720c */ /* 0x004fe40003f06070 */
[----:B------:R-:W2:Y:S02]  /*07a0*/  LDL.U16 R3, [R1+0x10] ;  /* 0x0000100001037983 */ /* 0x000ea40000100400 */
[----:B-1----:R-:W-:-:S05]  /*07b0*/  SEL R12, R6, 0x7, P0 ;  /* 0x00000007060c7807 */ /* 0x002fca0000000000 */
[----:B------:R-:W-:-:S05]  /*07c0*/  IMAD.U32 R8, R12, 0x2, R1 ;  /* 0x000000020c087824 */ /* 0x000fca00078e0001 */
[----:B------:R-:W2:Y:S02]  /*07d0*/  LDL.U16 R6, [R8] ;  /* 0x0000000008067983 */ /* 0x000ea40000100400 */
[----:B--2---:R-:W-:-:S04]  /*07e0*/  ISETP.GE.U32.AND P0, PT, R3, R6, PT ;  /* 0x000000060300720c */ /* 0x004fc80003f06070 */
[----:B------:R-:W-:-:S05]  /*07f0*/  SEL R6, R12, 0x8, P0 ;  /* 0x000000080c067807 */ /* 0x000fca0000000000 */
[----:B------:R-:W-:-:S05]  /*0800*/  IMAD.U32 R7, R6, 0x2, R1 ;  /* 0x0000000206077824 */ /* 0x000fca00078e0001 */
[----:B------:R-:W2:Y:S04]  /*0810*/  LDL.U16 R6, [R7] ;  /* 0x0000000007067983 */ /* 0x000ea80000100400 */
[----:B--2---:R-:W-:Y:S04]  /*0820*/  STL.U16 [R1+0x2], R6 ;  /* 0x0000020601007387 */ /* 0x004fe80000100400 */
[----:B------:R0:W-:Y:S04]  /*0830*/  STL.U16 [R7], R2 ;  /* 0x0000000207007387 */ /* 0x0001e80000100400 */
[----:B------:R-:W2:Y:S04]  /*0840*/  LDL.U16 R3, [R1+0x6] ;  /* 0x0000060001037983 */ /* 0x000ea80000100400 */
[----:B------:R-:W2:Y:S04]  /*0850*/  LDL.U16 R4, [R1+0x4] ;  /* 0x0000040001047983 */ /* 0x000ea80000100400 */
[----:B0-----:R-:W3:Y:S01]  /*0860*/  LDL.U16 R2, [R1+0xa] ;  /* 0x00000a0001027983 */ /* 0x001ee20000100400 */
[----:B--2---:R-:W-:-:S03]  /*0870*/  ISETP.GE.U32.AND P0, PT, R3, R4, PT ;  /* 0x000000040300720c */ /* 0x004fc60003f06070 */
[----:B------:R-:W2:Y:S01]  /*0880*/  LDL.U16 R3, [R1+0x8] ;  /* 0x0000080001037983 */ /* 0x000ea20000100400 */
[----:B------:R-:W-:-:S05]  /*0890*/  SEL R0, R0, 0x3, P0 ;  /* 0x0000000300007807 */ /* 0x000fca0000000000 */
[----:B------:R-:W-:-:S05]  /*08a0*/  IMAD R5, R0, 0x2, R1 ;  /* 0x0000000200057824 */ /* 0x000fca00078e0201 */
[----:B------:R-:W2:Y:S02]  /*08b0*/  LDL.U16 R8, [R5] ;  /* 0x0000000005087983 */ /* 0x000ea40000100400 */
[----:B--2---:R-:W-:-:S04]  /*08c0*/  ISETP.GE.U32.AND P0, PT, R3, R8, PT ;  /* 0x000000080300720c */ /* 0x004fc80003f06070 */
[----:B------:R-:W-:-:S05]  /*08d0*/  SEL R0, R0, 0x4, P0 ;  /* 0x0000000400007807 */ /* 0x000fca0000000000 */
[----:B------:R-:W-:-:S06]  /*08e0*/  IMAD R3, R0, 0x2, R1 ;  /* 0x0000000200037824 */ /* 0x000fcc00078e0201 */
[----:B------:R-:W3:Y:S02]  /*08f0*/  LDL.U16 R3, [R3] ;  /* 0x0000000003037983 */ /* 0x000ee40000100400 */
[----:B---3--:R-:W-:Y:S02]  /*0900*/  ISETP.GE.U32.AND P0, PT, R2, R3, PT ;  /* 0x000000030200720c */ /* 0x008fe40003f06070 */
        /* <DEDUP_REMOVED lines=9> */
[----:B--2---:R-:W-:-:S04]  /*09a0*/  ISETP.GE.U32.AND P0, PT, R2, R5, PT ;  /* 0x000000050200720c */ /* 0x004fc80003f06070 */
[----:B------:R-:W-:Y:S02]  /*09b0*/  SEL R2, R0, 0x7, P0 ;  /* 0x0000000700027807 */ /* 0x000fe40000000000 */
[----:B------:R-:W2:Y:S03]  /*09c0*/  LDL.U16 R0, [R1+0x10] ;  /* 0x0000100001007983 */ /* 0x000ea60000100400 */
[----:B------:R-:W-:-:S05]  /*09d0*/  IMAD.U32 R8, R2, 0x2, R1 ;  /* 0x0000000202087824 */ /* 0x000fca00078e0001 */
[----:B------:R-:W2:Y:S02]  /*09e0*/  LDL.U16 R3, [R8] ;  /* 0x0000000008037983 */ /* 0x000ea40000100400 */
[----:B--2---:R-:W-:-:S04]  /*09f0*/  ISETP.GE.U32.AND P0, PT, R0, R3, PT ;  /* 0x000000030000720c */ /* 0x004fc80003f06070 */
[----:B------:R-:W-:-:S05]  /*0a00*/  SEL R0, R2, 0x8, P0 ;  /* 0x0000000802007807 */ /* 0x000fca0000000000 */
[----:B------:R-:W-:-:S05]  /*0a10*/  IMAD.U32 R7, R0, 0x2, R1 ;  /* 0x0000000200077824 */ /* 0x000fca00078e0001 */
[----:B------:R-:W2:Y:S04]  /*0a20*/  LDL.U16 R0, [R7] ;  /* 0x0000000007007983 */ /* 0x000ea80000100400 */
[----:B--2---:R0:W-:Y:S04]  /*0a30*/  STL.U16 [R1+0x4], R0 ;  /* 0x0000040001007387 */ /* 0x0041e80000100400 */
[----:B------:R1:W-:Y:S04]  /*0a40*/  STL.U16 [R7], R4 ;  /* 0x0000000407007387 */ /* 0x0003e80000100400 */
[----:B------:R-:W2:Y:S04]  /*0a50*/  LDL.U16 R2, [R1+0x8] ;  /* 0x0000080001027983 */ /* 0x000ea80000100400 */
[----:B------:R-:W2:Y:S01]  /*0a60*/  LDL.U16 R3, [R1+0x6] ;  /* 0x0000060001037983 */ /* 0x000ea20000100400 */
[----:B------:R-:W-:-:S03]  /*0a70*/  IMAD.MOV.U32 R11, RZ, RZ, 0x4 ;  /* 0x00000004ff0b7424 */ /* 0x000fc600078e00ff */
[----:B------:R-:W3:Y:S04]  /*0a80*/  LDL.U16 R5, [R1+0xa] ;  /* 0x00000a0001057983 */ /* 0x000ee80000100400 */
[----:B0-----:R-:W4:Y:S01]  /*0a90*/  LDL.U16 R0, [R1+0xc] ;  /* 0x00000c0001007983 */ /* 0x001f220000100400 */
[----:B--2---:R-:W-:-:S04]  /*0aa0*/  ISETP.GE.U32.AND P0, PT, R2, R3, PT ;  /* 0x000000030200720c */ /* 0x004fc80003f06070 */
[----:B------:R-:W-:-:S05]  /*0ab0*/  SEL R2, R11, 0x3, !P0 ;  /* 0x000000030b027807 */ /* 0x000fca0004000000 */
[----:B------:R-:W-:-:S06]  /*0ac0*/  IMAD R6, R2, 0x2, R1 ;  /* 0x0000000202067824 */ /* 0x000fcc00078e0201 */
[----:B------:R-:W3:Y:S02]  /*0ad0*/  LDL.U16 R6, [R6] ;  /* 0x0000000006067983 */ /* 0x000ee40000100400 */
[----:B---3--:R-:W-:-:S04]  /*0ae0*/  ISETP.GE.U32.AND P0, PT, R5, R6, PT ;  /* 0x000000060500720c */ /* 0x008fc80003f06070 */
[----:B------:R-:W-:-:S05]  /*0af0*/  SEL R2, R2, 0x5, P0 ;  /* 0x0000000502027807 */ /* 0x000fca0000000000 */
[----:B-1----:R-:W-:-:S05]  /*0b00*/  IMAD R4, R2, 0x2, R1 ;  /* 0x0000000202047824 */ /* 0x002fca00078e0201 */
[----:B------:R-:W4:Y:S02]  /*0b10*/  LDL.U16 R5, [R4] ;  /* 0x0000000004057983 */ /* 0x000f240000100400 */
[----:B----4-:R-:W-:Y:S02]  /*0b20*/  ISETP.GE.U32.AND P0, PT, R0, R5, PT ;  /* 0x000000050000720c */ /* 0x010fe40003f06070 */
[----:B------:R-:W2:Y:S02]  /*0b30*/  LDL.U16 R0, [R1+0xe] ;  /* 0x00000e0001007983 */ /* 0x000ea40000100400 */
[----:B------:R-:W-:-:S05]  /*0b40*/  SEL R2, R2, 0x6, P0 ;  /* 0x0000000602027807 */ /* 0x000fca0000000000 */
[----:B------:R-:W-:-:S06]  /*0b50*/  IMAD R5, R2, 0x2, R1 ;  /* 0x0000000202057824 */ /* 0x000fcc00078e0201 */
[----:B------:R-:W2:Y:S02]  /*0b60*/  LDL.U16 R5, [R5] ;  /* 0x0000000005057983 */ /* 0x000ea40000100400 */
[----:B--2---:R-:W-:Y:S02]  /*0b70*/  ISETP.GE.U32.AND P0, PT, R0, R5, PT ;  /* 0x000000050000720c */ /* 0x004fe40003f06070 */
[----:B------:R-:W2:Y:S02]  /*0b80*/  LDL.U16 R0, [R1+0x10] ;  /* 0x0000100001007983 */ /* 0x000ea40000100400 */
[----:B------:R-:W-:-:S05]  /*0b90*/  SEL R2, R2, 0x7, P0 ;  /* 0x0000000702027807 */ /* 0x000fca0000000000 */
[----:B------:R-:W-:-:S06]  /*0ba0*/  IMAD.U32 R7, R2, 0x2, R1 ;  /* 0x0000000202077824 */ /* 0x000fcc00078e0001 */
        /* <DEDUP_REMOVED lines=8> */
[----:B------:R-:W2:Y:S04]  /*0c30*/  LDL.U16 R5, [R1+0x8] ;  /* 0x0000080001057983 */ /* 0x000ea80000100400 */
[----:B------:R-:W3:Y:S04]  /*0c40*/  LDL.U16 R4, [R1+0xc] ;  /* 0x00000c0001047983 */ /* 0x000ee80000100400 */
[----:B0-----:R-:W4:Y:S01]  /*0c50*/  LDL.U16 R0, [R1+0xe] ;  /* 0x00000e0001007983 */ /* 0x001f220000100400 */
[----:B--2---:R-:W-:-:S04]  /*0c60*/  ISETP.GE.U32.AND P0, PT, R2, R5, PT ;  /* 0x000000050200720c */ /* 0x004fc80003f06070 */
[----:B------:R-:W-:-:S05]  /*0c70*/  SEL R2, R11, 0x5, P0 ;  /* 0x000000050b027807 */ /* 0x000fca0000000000 */
[----:B------:R-:W-:-:S05]  /*0c80*/  IMAD R6, R2, 0x2, R1 ;  /* 0x0000000202067824 */ /* 0x000fca00078e0201 */
[----:B------:R-:W3:Y:S02]  /*0c90*/  LDL.U16 R7, [R6] ;  /* 0x0000000006077983 */ /* 0x000ee40000100400 */
[----:B---3--:R-:W-:Y:S02]  /*0ca0*/  ISETP.GE.U32.AND P0, PT, R4, R7, PT ;  /* 0x000000070400720c */ /* 0x008fe40003f06070 */
[----:B------:R-:W0:Y:S02]  /*0cb0*/  LDC.64 R6, c[0x0][0x388] ;  /* 0x0000e200ff067b82 */ /* 0x000e240000000a00 */
[----:B------:R-:W-:-:S05]  /*0cc0*/  SEL R2, R2, 0x6, P0 ;  /* 0x0000000602027807 */ /* 0x000fca0000000000 */
[----:B------:R-:W-:-:S05]  /*0cd0*/  IMAD R4, R2, 0x2, R1 ;  /* 0x0000000202047824 */ /* 0x000fca00078e0201 */
[----:B-1----:R-:W4:Y:S02]  /*0ce0*/  LDL.U16 R3, [R4] ;  /* 0x0000000004037983 */ /* 0x002f240000100400 */
[----:B----4-:R-:W-:Y:S02]  /*0cf0*/  ISETP.GE.U32.AND P0, PT, R0, R3, PT ;  /* 0x000000030000720c */ /* 0x010fe40003f06070 */
[----:B------:R-:W2:Y:S02]  /*0d00*/  LDL.U16 R0, [R1+0x10] ;  /* 0x0000100001007983 */ /* 0x000ea40000100400 */
[----:B------:R-:W-:-:S05]  /*0d10*/  SEL R2, R2, 0x7, P0 ;  /* 0x0000000702027807 */ /* 0x000fca0000000000 */
[----:B------:R-:W-:-:S05]  /*0d20*/  IMAD.U32 R11, R2, 0x2, R1 ;  /* 0x00000002020b7824 */ /* 0x000fca00078e0001 */
[----:B------:R-:W2:Y:S02]  /*0d30*/  LDL.U16 R3, [R11] ;  /* 0x000000000b037983 */ /* 0x000ea40000100400 */
[----:B--2---:R-:W-:-:S04]  /*0d40*/  ISETP.GE.U32.AND P0, PT, R0, R3, PT ;  /* 0x000000030000720c */ /* 0x004fc80003f06070 */
[----:B------:R-:W-:-:S05]  /*0d50*/  SEL R8, R2, 0x8, P0 ;  /* 0x0000000802087807 */ /* 0x000fca0000000000 */
[----:B------:R-:W-:-:S05]  /*0d60*/  IMAD.U32 R8, R8, 0x2, R1 ;  /* 0x0000000208087824 */ /* 0x000fca00078e0001 */
[----:B------:R-:W2:Y:S01]  /*0d70*/  LDL.U16 R2, [R8] ;  /* 0x0000000008027983 */ /* 0x000ea20000100400 */
[----:B------:R-:W-:-:S03]  /*0d80*/  IMAD.IADD R0, R9, 0x1, R10 ;  /* 0x0000000109007824 */ /* 0x000fc600078e020a */
[----:B--2---:R-:W-:Y:S04]  /*0d90*/  STL.U16 [R1+0x8], R2 ;  /* 0x0000080201007387 */ /* 0x004fe80000100400 */
[----:B------:R-:W-:Y:S04]  /*0da0*/  STL.U16 [R8], R5 ;  /* 0x0000000508007387 */ /* 0x000fe80000100400 */
[----:B------:R-:W2:Y:S01]  /*0db0*/  LDL.U16 R3, [R1+0x8] ;  /* 0x0000080001037983 */ /* 0x000ea20000100400 */
[----:B0-----:R-:W-:-:S05]  /*0dc0*/  IMAD.WIDE R6, R0, 0x2, R6 ;  /* 0x0000000200067825 */ /* 0x001fca00078e0206 */
[----:B--2---:R-:W-:Y:S01]  /*0dd0*/  STG.E.U16 desc[UR4][R6.64], R3 ;  /* 0x0000000306007986 */ /* 0x004fe2000c101504 */
[----:B------:R-:W-:Y:S05]  /*0de0*/  EXIT ;  /* 0x000000000000794d */ /* 0x000fea0003800000 */
.L_x_0:
[----:B------:R-:W-:-:S00]  /*0df0*/  BRA `(.L_x_0) ;  /* 0xfffffffc00fc7947 */ /* 0x000fc0000383ffff */
[----:B------:R-:W-:-:S00]  /*0e00*/  NOP ;  /* 0x0000000000007918 */ /* 0x000fc00000000000 */
[----:B------:R-:W-:-:S00]  /*0e10*/  NOP ;  /* 0x0000000000007918 */ /* 0x000fc00000000000 */
[----:B------:R-:W-:-:S00]  /*0e20*/  NOP ;  /* 0x0000000000007918 */ /* 0x000fc00000000000 */
[----:B------:R-:W-:-:S00]  /*0e30*/  NOP ;  /* 0x0000000000007918 */ /* 0x000fc00000000000 */
[----:B------:R-:W-:-:S00]  /*0e40*/  NOP ;  /* 0x0000000000007918 */ /* 0x000fc00000000000 */
[----:B------:R-:W-:-:S00]  /*0e50*/  NOP ;  /* 0x0000000000007918 */ /* 0x000fc00000000000 */
[----:B------:R-:W-:-:S00]  /*0e60*/  NOP ;  /* 0x0000000000007918 */ /* 0x000fc00000000000 */
[----:B------:R-:W-:-:S00]  /*0e70*/  NOP ;  /* 0x0000000000007918 */ /* 0x000fc00000000000 */
.L_x_16:


//--------------------- .text._Z24Original_Kernel_FunctionPtS_ii --------------------------
	.section	.text._Z24Original_Kernel_FunctionPtS_ii,"ax",@progbits
	.align	128
        .global         _Z24Original_Kernel_FunctionPtS_ii
        .type           _Z24Original_Kernel_FunctionPtS_ii,@function
        .size           _Z24Original_Kernel_FunctionPtS_ii,(.L_x_17 - _Z24Original_Kernel_FunctionPtS_ii)
        .other          _Z24Original_Kernel_FunctionPtS_ii,@"STO_CUDA_ENTRY STV_DEFAULT"
_Z24Original_Kernel_FunctionPtS_ii:
.text._Z24Original_Kernel_FunctionPtS_ii:
[----:B------:R-:W-:Y:S01]  /*0000*/  LDC R1, c[0x0][0x37c] ;  /* 0x0000df00ff017b82 */ /* 0x000fe20000000800 */
[----:B------:R-:W0:Y:S07]  /*0010*/  S2R R7, SR_CTAID.Y ;  /* 0x0000000000077919 */ /* 0x000e2e0000002600 */
[----:B------:R-:W1:Y:S01]  /*0020*/  LDC.64 R2, c[0x0][0x390] ;  /* 0x0000e400ff027b82 */ /* 0x000e620000000a00 */
[----:B------:R-:W2:Y:S01]  /*0030*/  LDCU UR4, c[0x0][0x360] ;  /* 0x00006c00ff0477ac */ /* 0x000ea20008000800 */
[----:B------:R-:W0:Y:S01]  /*0040*/  S2R R4, SR_TID.Y ;  /* 0x0000000000047919 */ /* 0x000e220000002200 */
[----:B------:R-:W0:Y:S01]  /*0050*/  LDCU UR5, c[0x0][0x364] ;  /* 0x00006c80ff0577ac */ /* 0x000e220008000800 */
[----:B------:R-:W2:Y:S01]  /*0060*/  S2R R8, SR_CTAID.X ;  /* 0x0000000000087919 */ /* 0x000ea20000002500 */
[----:B------:R-:W2:Y:S01]  /*0070*/  S2R R5, SR_TID.X ;  /* 0x0000000000057919 */ /* 0x000ea20000002100 */
[----:B-1----:R-:W-:-:S02]  /*0080*/  VIADD R0, R3, 0xffffffff ;  /* 0xffffffff03007836 */ /* 0x002fc40000000000 */
[----:B------:R-:W-:Y:S02]  /*0090*/  VIADD R3, R2, 0xffffffff ;  /* 0xffffffff02037836 */ /* 0x000fe40000000000 */
[----:B0-----:R-:W-:-:S05]  /*00a0*/  IMAD R7, R7, UR5, R4 ;  /* 0x0000000507077c24 */ /* 0x001fca000f8e0204 */
[----:B------:R-:W-:Y:S01]  /*00b0*/  ISETP.GE.AND P0, PT, R7, R0, PT ;  /* 0x000000000700720c */ /* 0x000fe20003f06270 */
[--C-:B--2---:R-:W-:Y:S02]  /*00c0*/  IMAD R8, R8, UR4, R5.reuse ;  /* 0x0000000408087c24 */ /* 0x104fe4000f8e0205 */
[----:B------:R-:W-:-:S03]  /*00d0*/  IMAD R0, R4, UR4, R5 ;  /* 0x0000000404007c24 */ /* 0x000fc6000f8e0205 */
[----:B------:R-:W-:-:S04]  /*00e0*/  ISETP.GE.OR P0, PT, R8, R3, P0 ;  /* 0x000000030800720c */ /* 0x000fc80000706670 */
[----:B------:R-:W-:-:S04]  /*00f0*/  ISETP.EQ.OR P0, PT, R8, RZ, P0 ;  /* 0x000000ff0800720c */ /* 0x000fc80000702670 */
[----:B------:R-:W-:-:S13]  /*0100*/  ISETP.EQ.OR P0, PT, R7, RZ, P0 ;  /* 0x000000ff0700720c */ /* 0x000fda0000702670 */
[----:B------:R-:W-:Y:S05]  /*0110*/  @P0 EXIT ;  /* 0x000000000000094d */ /* 0x000fea0003800000 */
[----:B------:R-:W0:Y:S01]  /*0120*/  LDCU.64 UR6, c[0x0][0x380] ;  /* 0x00007000ff0677ac */ /* 0x000e220008000a00 */
[----:B------:R-:W1:Y:S01]  /*0130*/  LDC.64 R4, c[0x0][0x380] ;  /* 0x0000e000ff047b82 */ /* 0x000e620000000a00 */
[CC--:B------:R-:W-:Y:S01]  /*0140*/  IMAD R9, R7.reuse, R2.reuse, RZ ;  /* 0x0000000207097224 */ /* 0x0c0fe200078e02ff */
[----:B------:R-:W-:Y:S01]  /*0150*/  SHF.R.S32.HI R10, RZ, 0x1f, R8 ;  /* 0x0000001fff0a7819 */ /* 0x000fe20000011408 */
[----:B------:R-:W-:Y:S01]  /*0160*/  VIADD R7, R7, 0xffffffff ;  /* 0xffffffff07077836 */ /* 0x000fe20000000000 */
[----:B------:R-:W2:Y:S02]  /*0170*/  LDCU.64 UR4, c[0x0][0x358] ;  /* 0x00006b00ff0477ac */ /* 0x000ea40008000a00 */
[----:B------:R-:W-:Y:S01]  /*0180*/  IADD3 R11, P0, PT, R8, R9, RZ ;  /* 0x00000009080b7210 */ /* 0x000fe20007f1e0ff */
[----:B------:R-:W-:-:S03]  /*0190*/  IMAD R3, R7, R2, RZ ;  /* 0x0000000207037224 */ /* 0x000fc600078e02ff */
[----:B------:R-:W-:Y:S02]  /*01a0*/  LEA.HI.X.SX32 R12, R9, R10, 0x1, P0 ;  /* 0x0000000a090c7211 */ /* 0x000fe400000f0eff */
[----:B------:R-:W-:Y:S02]  /*01b0*/  IADD3 R13, P0, PT, R8, R3, RZ ;  /* 0x00000003080d7210 */ /* 0x000fe40007f1e0ff */
[----:B0-----:R-:W-:-:S04]  /*01c0*/  LEA R6, P1, R11, UR6, 0x1 ;  /* 0x000000060b067c11 */ /* 0x001fc8000f8208ff */
[----:B------:R-:W-:Y:S01]  /*01d0*/  LEA.HI.X R7, R11, UR7, R12, 0x1, P1 ;  /* 0x000000070b077c11 */ /* 0x000fe200088f0c0c */
[----:B------:R-:W-:Y:S01]  /*01e0*/  IMAD.IADD R11, R9, 0x1, R2 ;  /* 0x00000001090b7824 */ /* 0x000fe200078e0202 */
[----:B------:R-:W-:Y:S01]  /*01f0*/  LEA.HI.X.SX32 R12, R3, R10, 0x1, P0 ;  /* 0x0000000a030c7211 */ /* 0x000fe200000f0eff */
[C---:B------:R-:W-:Y:S01]  /*0200*/  IMAD.IADD R3, R8.reuse, 0x1, R3 ;  /* 0x0000000108037824 */ /* 0x040fe200078e0203 */
[C---:B------:R-:W-:Y:S01]  /*0210*/  LEA R14, P0, R13.reuse, UR6, 0x1 ;  /* 0x000000060d0e7c11 */ /* 0x040fe2000f8008ff */
[----:B--2---:R-:W2:Y:S03]  /*0220*/  LDG.E.U16 R9, desc[UR4][R6.64+-0x2] ;  /* 0xfffffe0406097981 */ /* 0x004ea6000c1e1500 */
[----:B------:R-:W-:Y:S01]  /*0230*/  LEA.HI.X R15, R13, UR7, R12, 0x1, P0 ;  /* 0x000000070d0f7c11 */ /* 0x000fe200080f0c0c */
[----:B-1----:R-:W-:Y:S01]  /*0240*/  IMAD.WIDE R18, R3, 0x2, R4 ;  /* 0x0000000203127825 */ /* 0x002fe200078e0204 */
[----:B------:R-:W-:-:S03]  /*0250*/  IADD3 R8, P0, PT, R8, R11, RZ ;  /* 0x0000000b08087210 */ /* 0x000fc60007f1e0ff */
[----:B------:R0:W2:Y:S01]  /*0260*/  LDG.E.U16 R4, desc[UR4][R14.64+-0x2] ;  /* 0xfffffe040e047981 */ /* 0x0000a2000c1e1500 */
[----:B------:R-:W-:Y:S01]  /*0270*/  LEA.HI.X.SX32 R11, R11, R10, 0x1, P0 ;  /* 0x0000000a0b0b7211 */ /* 0x000fe200000f0eff */
[----:B------:R-:W-:Y:S01]  /*0280*/  IMAD.WIDE R20, R2, 0x2, R18 ;  /* 0x0000000202147825 */ /* 0x000fe200078e0212 */
[C---:B------:R-:W-:Y:S01]  /*0290*/  LEA R12, P0, R8.reuse, UR6, 0x1 ;  /* 0x00000006080c7c11 */ /* 0x040fe2000f8008ff */
[----:B------:R-:W3:Y:S03]  /*02a0*/  LDG.E.U16 R17, desc[UR4][R18.64] ;  /* 0x0000000412117981 */ /* 0x000ee6000c1e1500 */
[----:B------:R-:W-:Y:S01]  /*02b0*/  LEA.HI.X R13, R8, UR7, R11, 0x1, P0 ;  /* 0x00000007080d7c11 */ /* 0x000fe200080f0c0b */
[----:B------:R-:W-:Y:S01]  /*02c0*/  IMAD.WIDE R22, R2, 0x2, R20 ;  /* 0x0000000202167825 */ /* 0x000fe200078e0214 */
[----:B------:R-:W4:Y:S04]  /*02d0*/  LDG.E.U16 R5, desc[UR4][R18.64+0x2] ;  /* 0x0000020412057981 */ /* 0x000f28000c1e1500 */
[----:B------:R-:W5:Y:S04]  /*02e0*/  LDG.E.U16 R11, desc[UR4][R20.64] ;  /* 0x00000004140b7981 */ /* 0x000f68000c1e1500 */
[----:B------:R-:W5:Y:S04]  /*02f0*/  LDG.E.U16 R6, desc[UR4][R20.64+0x2] ;  /* 0x0000020414067981 */ /* 0x000f68000c1e1500 */
[----:B------:R-:W5:Y:S04]  /*0300*/  LDG.E.U16 R13, desc[UR4][R12.64+-0x2] ;  /* 0xfffffe040c0d7981 */ /* 0x000f68000c1e1500 */
[----:B------:R-:W5:Y:S04]  /*0310*/  LDG.E.U16 R15, desc[UR4][R22.64] ;  /* 0x00000004160f7981 */ /* 0x000f68000c1e1500 */
[----:B------:R-:W5:Y:S01]  /*0320*/  LDG.E.U16 R7, desc[UR4][R22.64+0x2] ;  /* 0x0000020416077981 */ /* 0x000f62000c1e1500 */
[----:B------:R-:W1:Y:S01]  /*0330*/  S2R R25, SR_CgaCtaId ;  /* 0x0000000000197919 */ /* 0x000e620000008800 */
[----:B------:R-:W-:-:S04]  /*0340*/  MOV R8, 0x400 ;  /* 0x0000040000087802 */ /* 0x000fc80000000f00 */
[----:B-1----:R-:W-:-:S05]  /*0350*/  LEA R25, R25, R8, 0x18 ;  /* 0x0000000819197211 */ /* 0x002fca00078ec0ff */
[----:B------:R-:W-:-:S04]  /*0360*/  IMAD R0, R0, 0x12, R25 ;  /* 0x0000001200007824 */ /* 0x000fc800078e0219 */
[----:B0-----:R-:W-:Y:S01]  /*0370*/  VIADD R14, R0, 0x2 ;  /* 0x00000002000e7836 */ /* 0x001fe20000000000 */
[----:B--2---:R-:W-:Y:S01]  /*0380*/  ISETP.GE.U32.AND P0, PT, R9, R4, PT ;  /* 0x000000040900720c */ /* 0x004fe20003f06070 */
[----:B------:R-:W-:Y:S04]  /*0390*/  STS.U16 [R0+0x2], R9 ;  /* 0x0000020900007388 */ /* 0x000fe80000000400 */
[----:B---3--:R-:W-:Y:S04]  /*03a0*/  STS.U16 [R0+0x6], R17 ;  /* 0x0000061100007388 */ /* 0x008fe80000000400 */
[----:B----4-:R-:W-:Y:S04]  /*03b0*/  STS.U16 [R0+0xc], R5 ;  /* 0x00000c0500007388 */ /* 0x010fe80000000400 */
[----:B------:R-:W-:Y:S01]  /*03c0*/  @P0 IMAD.MOV R14, RZ, RZ, R0 ;  /* 0x000000ffff0e0224 */ /* 0x000fe200078e0200 */
[----:B-----5:R-:W-:Y:S04]  /*03d0*/  STS.U16 [R0+0x8], R11 ;  /* 0x0000080b00007388 */ /* 0x020fe80000000400 */
[----:B------:R-:W-:Y:S04]  /*03e0*/  STS.U16 [R0+0xe], R6 ;  /* 0x00000e0600007388 */ /* 0x000fe80000000400 */
[----:B------:R-:W-:Y:S04]  /*03f0*/  STS.U16 [R0], R4 ;  /* 0x0000000400007388 */ /* 0x000fe80000000400 */
[----:B------:R-:W-:Y:S04]  /*0400*/  STS.U16 [R0+0x4], R13 ;  /* 0x0000040d00007388 */ /* 0x000fe80000000400 */
[----:B------:R-:W-:Y:S04]  /*0410*/  STS.U16 [R0+0xa], R15 ;  /* 0x00000a0f00007388 */ /* 0x000fe80000000400 */
[----:B------:R-:W-:Y:S04]  /*0420*/  STS.U16 [R0+0x10], R7 ;  /* 0x0000100700007388 */ /* 0x000fe80000000400 */
[----:B------:R-:W0:Y:S01]  /*0430*/  LDS.U16 R10, [R14] ;  /* 0x000000000e0a7984 */ /* 0x000e220000000400 */
[----:B------:R-:W-:-:S02]  /*0440*/  SEL R8, RZ, 0x1, P0 ;  /* 0x00000001ff087807 */ /* 0x000fc40000000000 */
[----:B0-----:R-:W-:-:S04]  /*0450*/  ISETP.GE.U32.AND P0, PT, R13, R10, PT ;  /* 0x0000000a0d00720c */ /* 0x001fc80003f06070 */
[----:B------:R-:W-:-:S05]  /*0460*/  SEL R9, R8, 0x2, P0 ;  /* 0x0000000208097807 */ /* 0x000fca0000000000 */
[----:B------:R-:W-:-:S06]  /*0470*/  IMAD R8, R9, 0x2, R0 ;  /* 0x0000000209087824 */ /* 0x000fcc00078e0200 */
[----:B------:R-:W0:Y:S02]  /*0480*/  LDS.U16 R8, [R8] ;  /* 0x0000000008087984 */ /* 0x000e240000000400 */
[----:B0-----:R-:W-:-:S04]  /*0490*/  ISETP.GE.U32.AND P0, PT, R17, R8, PT ;  /* 0x000000081100720c */ /* 0x001fc80003f06070 */
[----:B------:R-:W-:-:S05]  /*04a0*/  SEL R9, R9, 0x3, P0 ;  /* 0x0000000309097807 */ /* 0x000fca0000000000 */
[----:B------:R-:W-:-:S06]  /*04b0*/  IMAD R10, R9, 0x2, R0 ;  /* 0x00000002090a7824 */ /* 0x000fcc00078e0200 */
[----:B------:R-:W0:Y:S02]  /*04c0*/  LDS.U16 R10, [R10] ;  /* 0x000000000a0a7984 */ /* 0x000e240000000400 */
[----:B0-----:R-:W-:-:S04]  /*04d0*/  ISETP.GE.U32.AND P0, PT, R11, R10, PT ;  /* 0x0000000a0b00720c */ /* 0x001fc80003f06070 */
[----:B------:R-:W-:-:S05]  /*04e0*/  SEL R9, R9, 0x4, P0 ;  /* 0x0000000409097807 */ /* 0x000fca0000000000 */
[----:B------:R-:W-:-:S05]  /*04f0*/  IMAD R11, R9, 0x2, R0 ;  /* 0x00000002090b7824 */ /* 0x000fca00078e0200 */
[----:B------:R-:W0:Y:S02]  /*0500*/  LDS.U16 R12, [R11] ;  /* 0x000000000b0c7984 */ /* 0x000e240000000400 */
        /* <DEDUP_REMOVED lines=15> */
[----:B------:R-:W0:Y:S04]  /*0600*/  LDS.U16 R7, [R9] ;  /* 0x0000000009077984 */ /* 0x000e280000000400 */
[----:B0-----:R-:W-:Y:S04]  /*0610*/  STS.U16 [R0], R7 ;  /* 0x0000000700007388 */ /* 0x001fe80000000400 */
[----:B------:R-:W-:Y:S04]  /*0620*/  STS.U16 [R9], R4 ;  /* 0x0000000409007388 */ /* 0x000fe80000000400 */
[----:B------:R-:W-:Y:S04]  /*0630*/  LDS.U16 R8, [R0+0x4] ;  /* 0x0000040000087984 */ /* 0x000fe80000000400 */
[----:B------:R-:W0:Y:S01]  /*0640*/  LDS.U16 R5, [R0+0x2] ;  /* 0x0000020000057984 */ /* 0x000e220000000400 */
[----:B------:R-:W-:-:S03]  /*0650*/  VIADD R11, R0, 0x4 ;  /* 0x00000004000b7836 */ /* 0x000fc60000000000 */
[----:B------:R-:W-:Y:S01]  /*0660*/  LDS.U16 R10, [R0+0x6] ;  /* 0x00000600000a7984 */ /* 0x000fe20000000400 */
[----:B------:R-:W-:-:S03]  /*0670*/  IMAD.MOV.U32 R6, RZ, RZ, 0x2 ;  /* 0x00000002ff067424 */ /* 0x000fc600078e00ff */
[----:B------:R-:W-:Y:S01]  /*0680*/  LDS.U16 R4, [R0+0x8] ;  /* 0x0000080000047984 */ /* 0x000fe20000000400 */
[----:B0-----:R-:W-:-:S13]  /*0690*/  ISETP.GE.U32.AND P0, PT, R8, R5, PT ;  /* 0x000000050800720c */ /* 0x001fda0003f06070 */
[----:B------:R-:W-:-:S06]  /*06a0*/  @P0 VIADD R11, R0, 0x2 ;  /* 0x00000002000b0836 */ /* 0x000fcc0000000000 */
[----:B------:R-:W0:Y:S01]  /*06b0*/  LDS.U16 R11, [R11] ;  /* 0x000000000b0b7984 */ /* 0x000e220000000400 */
[----:B------:R-:W-:Y:S02]  /*06c0*/  SEL R8, R6, 0x1, !P0 ;  /* 0x0000000106087807 */ /* 0x000fe40004000000 */
[----:B0-----:R-:W-:-:S04]  /*06d0*/  ISETP.GE.U32.AND P0, PT, R10, R11, PT ;  /* 0x0000000b0a00720c */ /* 0x001fc80003f06070 */
[----:B------:R-:W-:-:S05]  /*06e0*/  SEL R7, R8, 0x3, P0 ;  /* 0x0000000308077807 */ /* 0x000fca0000000000 */
[----:B------:R-:W-:-:S05]  /*06f0*/  IMAD R8, R7, 0x2, R0 ;  /* 0x0000000207087824 */ /* 0x000fca00078e0200 */
[----:B------:R-:W0:Y:S02]  /*0700*/  LDS.U16 R9, [R8] ;  /* 0x0000000008097984 */ /* 0x000e240000000400 */
[----:B0-----:R-:W-:Y:S02]  /*0710*/  ISETP.GE.U32.AND P0, PT, R4, R9, PT ;  /* 0x000000090400720c */ /* 0x001fe40003f06070 */
[----:B------:R-:W-:Y:S02]  /*0720*/  LDS.U16 R4, [R0+0xa] ;  /* 0x00000a0000047984 */ /* 0x000fe40000000400 */
[----:B------:R-:W-:-:S05]  /*0730*/  SEL R7, R7, 0x4, P0 ;  /* 0x0000000407077807 */ /* 0x000fca0000000000 */
[----:B------:R-:W-:-:S06]  /*0740*/  IMAD R9, R7, 0x2, R0 ;  /* 0x0000000207097824 */ /* 0x000fcc00078e0200 */
[----:B------:R-:W0:Y:S02]  /*0750*/  LDS.U16 R9, [R9] ;  /* 0x0000000009097984 */ /* 0x000e240000000400 */
[----:B0-----:R-:W-:Y:S02]  /*0760*/  ISETP.GE.U32.AND P0, PT, R4, R9, PT ;  /* 0x000000090400720c */ /* 0x001fe40003f06070 */
[----:B------:R-:W-:Y:S02]  /*0770*/  LDS.U16 R4, [R0+0xc] ;  /* 0x00000c0000047984 */ /* 0x000fe40000000400 */
[----:B------:R-:W-:-:S05]  /*0780*/  SEL R7, R7, 0x5, P0 ;  /* 0x0000000507077807 */ /* 0x000fca0000000000 */
[----:B------:R-:W-:-:S05]  /*0790*/  IMAD R10, R7, 0x2, R0 ;  /* 0x00000002070a7824 */ /* 0x000fca00078e0200 */
        /* <DEDUP_REMOVED lines=11> */
[----:B0-----:R-:W-:-:S04]  /*0850*/  ISETP.GE.U32.AND P0, PT, R4, R9, PT ;  /* 0x000000090400720c */ /* 0x001fc80003f06070 */
[----:B------:R-:W-:-:S05]  /*0860*/  SEL R7, R7, 0x8, P0 ;  /* 0x0000000807077807 */ /* 0x000fca0000000000 */
[----:B------:R-:W-:-:S05]  /*0870*/  IMAD R4, R7, 0x2, R0 ;  /* 0x0000000207047824 */ /* 0x000fca00078e0200 */
[----:B------:R-:W0:Y:S04]  /*0880*/  LDS.U16 R7, [R4] ;  /* 0x0000000004077984 */ /* 0x000e280000000400 */
[----:B0-----:R-:W-:Y:S04]  /*0890*/  STS.U16 [R0+0x2], R7 ;  /* 0x0000020700007388 */ /* 0x001fe80000000400 */
[----:B------:R-:W-:Y:S04]  /*08a0*/  STS.U16 [R4], R5 ;  /* 0x0000000504007388 */ /* 0x000fe80000000400 */
[----:B------:R-:W-:Y:S04]  /*08b0*/  LDS.U16 R8, [R0+0x6] ;  /* 0x0000060000087984 */ /* 0x000fe80000000400 */
[----:B------:R-:W0:Y:S01]  /*08c0*/  LDS.U16 R11, [R0+0x4] ;  /* 0x00000400000b7984 */ /* 0x000e220000000400 */
[----:B------:R-:W-:-:S03]  /*08d0*/  VIADD R10, R0, 0x6 ;  /* 0x00000006000a7836 */ /* 0x000fc60000000000 */
[----:B------:R-:W-:Y:S01]  /*08e0*/  LDS.U16 R4, [R0+0xa] ;  /* 0x00000a0000047984 */ /* 0x000fe20000000400 */
[----:B0-----:R-:W-:-:S03]  /*08f0*/  ISETP.GE.U32.AND P0, PT, R8, R11, PT ;  /* 0x0000000b0800720c */ /* 0x001fc60003f06070 */
[----:B------:R-:W-:Y:S10]  /*0900*/  LDS.U16 R8, [R0+0x8] ;  /* 0x0000080000087984 */ /* 0x000ff40000000400 */
[----:B------:R-:W-:-:S05]  /*0910*/  @P0 VIADD R10, R0, 0x4 ;  /* 0x00000004000a0836 */ /* 0x000fca0000000000 */
[----:B------:R-:W0:Y:S01]  /*0920*/  LDS.U16 R9, [R10] ;  /* 0x000000000a097984 */ /* 0x000e220000000400 */
[----:B------:R-:W-:Y:S02]  /*0930*/  SEL R6, R6, 0x3, P0 ;  /* 0x0000000306067807 */ /* 0x000fe40000000000 */
[----:B0-----:R-:W-:-:S04]  /*0940*/  ISETP.GE.U32.AND P0, PT, R8, R9, PT ;  /* 0x000000090800720c */ /* 0x001fc80003f06070 */
        /* <DEDUP_REMOVED lines=26> */
[----:B------:R-:W-:-:S02]  /*0af0*/  VIADD R13, R0, 0x8 ;  /* 0x00000008000d7836 */ /* 0x000fc40000000000 */
[----:B------:R-:W-:Y:S01]  /*0b00*/  IMAD.MOV.U32 R10, RZ, RZ, 0x4 ;  /* 0x00000004ff0a7424 */ /* 0x000fe200078e00ff */
[----:B------:R-:W-:Y:S01]  /*0b10*/  LDS.U16 R4, [R0+0xc] ;  /* 0x00000c0000047984 */ /* 0x000fe20000000400 */
[----:B0-----:R-:W-:-:S03]  /*0b20*/  ISETP.GE.U32.AND P0, PT, R6, R9, PT ;  /* 0x000000090600720c */ /* 0x001fc60003f06070 */
[----:B------:R-:W-:Y:S10]  /*0b30*/  LDS.U16 R6, [R0+0xa] ;  /* 0x00000a0000067984 */ /* 0x000ff40000000400 */
        /* <DEDUP_REMOVED lines=26> */
[----:B------:R-:W-:Y:S04]  /*0ce0*/  LDS.U16 R8, [R0+0xc] ;  /* 0x00000c0000087984 */ /* 0x000fe80000000400 */
[----:B------:R-:W-:Y:S01]  /*0cf0*/  LDS.U16 R4, [R0+0xe] ;  /* 0x00000e0000047984 */ /* 0x000fe20000000400 */
[----:B0-----:R-:W-:-:S13]  /*0d00*/  ISETP.GE.U32.AND P0, PT, R6, R7, PT ;  /* 0x000000070600720c */ /* 0x001fda0003f06070 */
[----:B------:R-:W-:-:S06]  /*0d10*/  @P0 VIADD R11, R0, 0x8 ;  /* 0x00000008000b0836 */ /* 0x000fcc0000000000 */
[----:B------:R-:W0:Y:S01]  /*0d20*/  LDS.U16 R11, [R11] ;  /* 0x000000000b0b7984 */ /* 0x000e220000000400 */
[----:B------:R-:W-:Y:S02]  /*0d30*/  SEL R6, R10, 0x5, P0 ;  /* 0x000000050a067807 */ /* 0x000fe40000000000 */
[----:B0-----:R-:W-:-:S04]  /*0d40*/  ISETP.GE.U32.AND P0, PT, R8, R11, PT ;  /* 0x0000000b0800720c */ /* 0x001fc80003f06070 */
        /* <DEDUP_REMOVED lines=10> */
[----:B------:R-:W-:Y:S02]  /*0df0*/  IMAD R10, R5, 0x2, R0 ;  /* 0x00000002050a7824 */ /* 0x000fe400078e0200 */
[----:B------:R-:W0:Y:S03]  /*0e00*/  LDC.64 R4, c[0x0][0x388] ;  /* 0x0000e200ff047b82 */ /* 0x000e260000000a00 */
[----:B------:R-:W1:Y:S01]  /*0e10*/  LDS.U16 R9, [R10] ;  /* 0x000000000a097984 */ /* 0x000e620000000400 */
[----:B------:R-:W-:-:S03]  /*0e20*/  IMAD.IADD R3, R3, 0x1, R2 ;  /* 0x0000000103037824 */ /* 0x000fc600078e0202 */
[----:B-1----:R-:W-:Y:S04]  /*0e30*/  STS.U16 [R0+0x8], R9 ;  /* 0x0000080900007388 */ /* 0x002fe80000000400 */
[----:B------:R-:W-:Y:S04]  /*0e40*/  STS.U16 [R10], R7 ;  /* 0x000000070a007388 */ /* 0x000fe80000000400 */
[----:B------:R-:W1:Y:S01]  /*0e50*/  LDS.U16 R11, [R0+0x8] ;  /* 0x00000800000b7984 */ /* 0x000e620000000400 */
[----:B0-----:R-:W-:-:S05]  /*0e60*/  IMAD.WIDE R2, R3, 0x2, R4 ;  /* 0x0000000203027825 */ /* 0x001fca00078e0204 */
[----:B-1----:R-:W-:Y:S01]  /*0e70*/  STG.E.U16 desc[UR4][R2.64], R11 ;  /* 0x0000000b02007986 */ /* 0x002fe2000c101504 */
[----:B------:R-:W-:Y:S06]  /*0e80*/  BAR.SYNC.DEFER_BLOCKING 0x0 ;  /* 0x0000000000007b1d */ /* 0x000fec0000010000 */
[----:B------:R-:W-:Y:S05]  /*0e90*/  EXIT ;  /* 0x000000000000794d */ /* 0x000fea0003800000 */
.L_x_1:
        /* <DEDUP_REMOVED lines=14> */
.L_x_17:


//--------------------- .text._Z32Optimized_Kernel_Function_sharedPtS_ii --------------------------
	.section	.text._Z32Optimized_Kernel_Function_sharedPtS_ii,"ax",@progbits
	.align	128
        .global         _Z32Optimized_Kernel_Function_sharedPtS_ii
        .type           _Z32Optimized_Kernel_Function_sharedPtS_ii,@function
        .size           _Z32Optimized_Kernel_Function_sharedPtS_ii,(.L_x_18 - _Z32Optimized_Kernel_Function_sharedPtS_ii)
        .other          _Z32Optimized_Kernel_Function_sharedPtS_ii,@"STO_CUDA_ENTRY STV_DEFAULT"
_Z32Optimized_Kernel_Function_sharedPtS_ii:
.text._Z32Optimized_Kernel_Function_sharedPtS_ii:
[----:B------:R-:W-:Y:S01]  /*0000*/  LDC R1, c[0x0][0x37c] ;  /* 0x0000df00ff017b82 */ /* 0x000fe20000000800 */
[----:B------:R-:W0:Y:S07]  /*0010*/  S2R R5, SR_TID.X ;  /* 0x0000000000057919 */ /* 0x000e2e0000002100 */
[----:B------:R-:W1:Y:S01]  /*0020*/  LDC R0, c[0x0][0x360] ;  /* 0x0000d800ff007b82 */ /* 0x000e620000000800 */
[----:B------:R-:W-:Y:S01]  /*0030*/  MOV R8, 0x400 ;  /* 0x0000040000087802 */ /* 0x000fe20000000f00 */
[----:B------:R-:W-:Y:S01]  /*0040*/  BSSY.RECONVERGENT B0, `(.L_x_2) ;  /* 0x0000011000007945 */ /* 0x000fe20003800200 */
[----:B------:R-:W2:Y:S01]  /*0050*/  S2R R3, SR_CgaCtaId ;  /* 0x0000000000037919 */ /* 0x000ea20000008800 */
[----:B------:R-:W3:Y:S04]  /*0060*/  S2R R15, SR_TID.Y ;  /* 0x00000000000f7919 */ /* 0x000ee80000002200 */
[----:B------:R-:W1:Y:S08]  /*0070*/  S2UR UR4, SR_CTAID.X ;  /* 0x00000000000479c3 */ /* 0x000e700000002500 */
[----:B------:R-:W4:Y:S08]  /*0080*/  S2UR UR5, SR_CTAID.Y ;  /* 0x00000000000579c3 */ /* 0x000f300000002600 */
[----:B------:R-:W4:Y:S01]  /*0090*/  LDC R14, c[0x0][0x364] ;  /* 0x0000d900ff0e7b82 */ /* 0x000f220000000800 */
[----:B0-----:R-:W-:Y:S01]  /*00a0*/  ISETP.NE.AND P0, PT, R5, 0xf, PT ;  /* 0x0000000f0500780c */ /* 0x001fe20003f05270 */
[----:B-1----:R-:W-:Y:S01]  /*00b0*/  IMAD R9, R0, UR4, R5 ;  /* 0x0000000400097c24 */ /* 0x002fe2000f8e0205 */
[----:B--2---:R-:W-:-:S05]  /*00c0*/  LEA R8, R3, R8, 0x18 ;  /* 0x0000000803087211 */ /* 0x004fca00078ec0ff */
[----:B---3--:R-:W-:Y:S02]  /*00d0*/  IMAD R11, R15, 0x2, R8 ;  /* 0x000000020f0b7824 */ /* 0x008fe400078e0208 */
[----:B----4-:R-:W-:-:S04]  /*00e0*/  IMAD R14, R14, UR5, R15 ;  /* 0x000000050e0e7c24 */ /* 0x010fc8000f8e020f */
[----:B------:R-:W-:Y:S05]  /*00f0*/  @!P0 BRA `(.L_x_3) ;  /* 0x0000000000108947 */ /* 0x000fea0003800000 */
[----:B------:R-:W-:-:S13]  /*0100*/  ISETP.NE.AND P1, PT, R5, RZ, PT ;  /* 0x000000ff0500720c */ /* 0x000fda0003f25270 */
[----:B------:R-:W-:Y:S05]  /*0110*/  @P1 BRA `(.L_x_4) ;  /* 0x00000000000c1947 */ /* 0x000fea0003800000 */
[----:B------:R1:W-:Y:S01]  /*0120*/  STS.U16 [R11+0x2], RZ ;  /* 0x000002ff0b007388 */ /* 0x0003e20000000400 */
[----:B------:R-:W-:Y:S05]  /*0130*/  BRA `(.L_x_4) ;  /* 0x0000000000047947 */ /* 0x000fea0003800000 */
.L_x_3:
[----:B------:R0:W-:Y:S02]  /*0140*/  STS.U16 [R11+0x266], RZ ;  /* 0x000266ff0b007388 */ /* 0x0001e40000000400 */
.L_x_4:
[----:B------:R-:W-:Y:S05]  /*0150*/  BSYNC.RECONVERGENT B0 ;  /* 0x0000000000007941 */ /* 0x000fea0003800200 */
.L_x_2:
[----:B------:R-:W-:Y:S01]  /*0160*/  ISETP.NE.AND P1, PT, R15, 0xf, PT ;  /* 0x0000000f0f00780c */ /* 0x000fe20003f25270 */
[----:B------:R-:W2:Y:S01]  /*0170*/  LDCU.64 UR6, c[0x0][0x358] ;  /* 0x00006b00ff0677ac */ /* 0x000ea20008000a00 */
[----:B------:R-:W-:Y:S01]  /*0180*/  BSSY.RECONVERGENT B0, `(.L_x_5) ;  /* 0x0000014000007945 */ /* 0x000fe20003800200 */
[----:B------:R-:W-:-:S10]  /*0190*/  IMAD R10, R5, 0x24, R8 ;  /* 0x00000024050a7824 */ /* 0x000fd400078e0208 */
[----:B------:R-:W-:Y:S05]  /*01a0*/  @!P1 BRA `(.L_x_6) ;  /* 0x0000000000289947 */ /* 0x000fea0003800000 */
[----:B------:R-:W-:-:S13]  /*01b0*/  ISETP.NE.AND P1, PT, R15, RZ, PT ;  /* 0x000000ff0f00720c */ /* 0x000fda0003f25270 */
[----:B------:R-:W-:Y:S05]  /*01c0*/  @P1 BRA `(.L_x_7) ;  /* 0x00000000003c1947 */ /* 0x000fea0003800000 */
[----:B------:R3:W-:Y:S01]  /*01d0*/  STS.U16 [R10+0x24], RZ ;  /* 0x000024ff0a007388 */ /* 0x0007e20000000400 */
[----:B------:R-:W-:Y:S05]  /*01e0*/  @!P0 BRA `(.L_x_8) ;  /* 0x0000000000108947 */ /* 0x000fea0003800000 */
[----:B------:R-:W-:-:S13]  /*01f0*/  ISETP.NE.AND P0, PT, R5, RZ, PT ;  /* 0x000000ff0500720c */ /* 0x000fda0003f05270 */
[----:B------:R-:W-:Y:S05]  /*0200*/  @P0 BRA `(.L_x_7) ;  /* 0x00000000002c0947 */ /* 0x000fea0003800000 */
[----:B------:R4:W-:Y:S01]  /*0210*/  STS.U16 [R8], RZ ;  /* 0x000000ff08007388 */ /* 0x0009e20000000400 */
[----:B------:R-:W-:Y:S05]  /*0220*/  BRA `(.L_x_7) ;  /* 0x0000000000247947 */ /* 0x000fea0003800000 */
.L_x_8:
[----:B------:R4:W-:Y:S01]  /*0230*/  STS.U16 [R8+0x264], RZ ;  /* 0x000264ff08007388 */ /* 0x0009e20000000400 */
[----:B------:R-:W-:Y:S05]  /*0240*/  BRA `(.L_x_7) ;  /* 0x00000000001c7947 */ /* 0x000fea0003800000 */
.L_x_6:
[----:B------:R3:W-:Y:S01]  /*0250*/  STS.U16 [R10+0x46], RZ ;  /* 0x000046ff0a007388 */ /* 0x0007e20000000400 */
[----:B------:R-:W-:Y:S05]  /*0260*/  @!P0 BRA `(.L_x_9) ;  /* 0x0000000000108947 */ /* 0x000fea0003800000 */
[----:B------:R-:W-:-:S13]  /*0270*/  ISETP.NE.AND P0, PT, R5, RZ, PT ;  /* 0x000000ff0500720c */ /* 0x000fda0003f05270 */
[----:B------:R-:W-:Y:S05]  /*0280*/  @P0 BRA `(.L_x_7) ;  /* 0x00000000000c0947 */ /* 0x000fea0003800000 */
[----:B------:R4:W-:Y:S01]  /*0290*/  STS.U16 [R8+0x22], RZ ;  /* 0x000022ff08007388 */ /* 0x0009e20000000400 */
[----:B------:R-:W-:Y:S05]  /*02a0*/  BRA `(.L_x_7) ;  /* 0x0000000000047947 */ /* 0x000fea0003800000 */
.L_x_9:
[----:B------:R4:W-:Y:S02]  /*02b0*/  STS.U16 [R8+0x286], RZ ;  /* 0x000286ff08007388 */ /* 0x0009e40000000400 */
.L_x_7:
[----:B--2---:R-:W-:Y:S05]  /*02c0*/  BSYNC.RECONVERGENT B0 ;  /* 0x0000000000007941 */ /* 0x004fea0003800200 */
.L_x_5:
[----:B------:R-:W2:Y:S01]  /*02d0*/  LDC R17, c[0x0][0x390] ;  /* 0x0000e400ff117b82 */ /* 0x000ea20000000800 */
[----:B------:R-:W-:-:S04]  /*02e0*/  ISETP.GT.AND P0, PT, R9, RZ, PT ;  /* 0x000000ff0900720c */ /* 0x000fc80003f04270 */
[----:B------:R-:W-:-:S03]  /*02f0*/  ISETP.EQ.AND P0, PT, R5, RZ, P0 ;  /* 0x000000ff0500720c */ /* 0x000fc60000702270 */
[----:B------:R-:W5:Y:S01]  /*0300*/  LDC.64 R2, c[0x0][0x380] ;  /* 0x0000e000ff027b82 */ /* 0x000f620000000a00 */
[----:B--2---:R-:W-:-:S04]  /*0310*/  IMAD R0, R14, R17, R9 ;  /* 0x000000110e007224 */ /* 0x004fc800078e0209 */
[----:B-----5:R-:W-:-:S05]  /*0320*/  IMAD.WIDE R6, R0, 0x2, R2 ;  /* 0x0000000200067825 */ /* 0x020fca00078e0202 */
[----:B------:R-:W2:Y:S04]  /*0330*/  LDG.E.U16 R13, desc[UR6][R6.64] ;  /* 0x00000006060d7981 */ /* 0x000ea8000c1e1500 */
[----:B------:R-:W5:Y:S01]  /*0340*/  @P0 LDG.E.U16 R16, desc[UR6][R6.64+-0x2] ;  /* 0xfffffe0606100981 */ /* 0x000f62000c1e1500 */
[----:B------:R-:W-:Y:S01]  /*0350*/  IMAD R4, R15, 0x2, R10 ;  /* 0x000000020f047824 */ /* 0x000fe200078e020a */
[----:B------:R-:W-:Y:S01]  /*0360*/  ISETP.NE.AND P1, PT, R14, RZ, PT ;  /* 0x000000ff0e00720c */ /* 0x000fe20003f25270 */
[----:B------:R-:W-:Y:S01]  /*0370*/  BSSY.RECONVERGENT B0, `(.L_x_10) ;  /* 0x000000b000007945 */ /* 0x000fe20003800200 */
[----:B------:R-:W-:Y:S02]  /*0380*/  VIADD R12, R17, 0xffffffff ;  /* 0xffffffff110c7836 */ /* 0x000fe40000000000 */
[----:B------:R-:W-:Y:S01]  /*0390*/  ISETP.NE.OR P1, PT, R15, RZ, !P1 ;  /* 0x000000ff0f00720c */ /* 0x000fe20004f25670 */
[----:B--2---:R2:W-:Y:S04]  /*03a0*/  STS.U16 [R4+0x26], R13 ;  /* 0x0000260d04007388 */ /* 0x0045e80000000400 */
[----:B-----5:R2:W-:Y:S01]  /*03b0*/  @P0 STS.U16 [R11+0x2], R16 ;  /* 0x000002100b000388 */ /* 0x0205e20000000400 */
[----:B------:R-:W-:Y:S07]  /*03c0*/  @P0 BRA `(.L_x_11) ;  /* 0x0000000000140947 */ /* 0x000fee0003800000 */
[----:B------:R-:W-:-:S04]  /*03d0*/  ISETP.GE.AND P2, PT, R9, R12, PT ;  /* 0x0000000c0900720c */ /* 0x000fc80003f46270 */
[----:B------:R-:W-:-:S13]  /*03e0*/  ISETP.NE.OR P2, PT, R5, 0xf, P2 ;  /* 0x0000000f0500780c */ /* 0x000fda0001745670 */
[----:B------:R-:W-:Y:S05]  /*03f0*/  @P2 BRA `(.L_x_11) ;  /* 0x0000000000082947 */ /* 0x000fea0003800000 */
[----:B--2---:R-:W2:Y:S04]  /*0400*/  LDG.E.U16 R16, desc[UR6][R6.64+0x2] ;  /* 0x0000020606107981 */ /* 0x004ea8000c1e1500 */
[----:B--2---:R2:W-:Y:S02]  /*0410*/  STS.U16 [R11+0x266], R16 ;  /* 0x000266100b007388 */ /* 0x0045e40000000400 */
.L_x_11:
[----:B------:R-:W-:Y:S05]  /*0420*/  BSYNC.RECONVERGENT B0 ;  /* 0x0000000000007941 */ /* 0x000fea0003800200 */
.L_x_10:
[----:B------:R-:W-:Y:S04]  /*0430*/  BSSY.RECONVERGENT B0, `(.L_x_12) ;  /* 0x0000025000007945 */ /* 0x000fe80003800200 */
[----:B------:R-:W-:Y:S05]  /*0440*/  @P1 BRA `(.L_x_13) ;  /* 0x0000000000381947 */ /* 0x000fea0003800000 */
[----:B------:R-:W-:-:S04]  /*0450*/  IMAD R14, R14, R17, -R17 ;  /* 0x000000110e0e7224 */ /* 0x000fc800078e0a11 */
[----:B------:R-:W-:-:S04]  /*0460*/  IMAD.IADD R7, R9, 0x1, R14 ;  /* 0x0000000109077824 */ /* 0x000fc800078e020e */
[----:B------:R-:W-:-:S05]  /*0470*/  IMAD.WIDE R2, R7, 0x2, R2 ;  /* 0x0000000207027825 */ /* 0x000fca00078e0202 */
[----:B------:R-:W5:Y:S04]  /*0480*/  LDG.E.U16 R7, desc[UR6][R2.64] ;  /* 0x0000000602077981 */ /* 0x000f68000c1e1500 */
[----:B012---:R-:W2:Y:S04]  /*0490*/  @P0 LDG.E.U16 R11, desc[UR6][R2.64+-0x2] ;  /* 0xfffffe06020b0981 */ /* 0x007ea8000c1e1500 */
[----:B-----5:R0:W-:Y:S04]  /*04a0*/  STS.U16 [R10+0x24], R7 ;  /* 0x000024070a007388 */ /* 0x0201e80000000400 */
[----:B--2---:R0:W-:Y:S01]  /*04b0*/  @P0 STS.U16 [R8], R11 ;  /* 0x0000000b08000388 */ /* 0x0041e20000000400 */
[----:B------:R-:W-:Y:S05]  /*04c0*/  @P0 BRA `(.L_x_14) ;  /* 0x00000000006c0947 */ /* 0x000fea0003800000 */
[----:B------:R-:W-:-:S04]  /*04d0*/  ISETP.GE.AND P0, PT, R9, R12, PT ;  /* 0x0000000c0900720c */ /* 0x000fc80003f06270 */
[----:B------:R-:W-:-:S13]  /*04e0*/  ISETP.NE.OR P0, PT, R5, 0xf, P0 ;  /* 0x0000000f0500780c */ /* 0x000fda0000705670 */
[----:B------:R-:W-:Y:S05]  /*04f0*/  @P0 BRA `(.L_x_14) ;  /* 0x0000000000600947 */ /* 0x000fea0003800000 */
[----:B------:R-:W2:Y:S04]  /*0500*/  LDG.E.U16 R3, desc[UR6][R2.64+0x2] ;  /* 0x0000020602037981 */ /* 0x000ea8000c1e1500 */
[----:B--2---:R1:W-:Y:S01]  /*0510*/  STS.U16 [R8+0x264], R3 ;  /* 0x0002640308007388 */ /* 0x0043e20000000400 */
[----:B------:R-:W-:Y:S05]  /*0520*/  BRA `(.L_x_14) ;  /* 0x0000000000547947 */ /* 0x000fea0003800000 */
.L_x_13:
[----:B------:R-:W5:Y:S02]  /*0530*/  LDCU UR4, c[0x0][0x394] ;  /* 0x00007280ff0477ac */ /* 0x000f640008000800 */
[----:B-----5:R-:W-:-:S06]  /*0540*/  UIADD3 UR4, UPT, UPT, UR4, -0x1, URZ ;  /* 0xffffffff04047890 */ /* 0x020fcc000fffe0ff */
[----:B------:R-:W-:-:S04]  /*0550*/  ISETP.GE.AND P1, PT, R14, UR4, PT ;  /* 0x000000040e007c0c */ /* 0x000fc8000bf26270 */
[----:B------:R-:W-:-:S13]  /*0560*/  ISETP.NE.OR P1, PT, R15, 0xf, P1 ;  /* 0x0000000f0f00780c */ /* 0x000fda0000f25670 */
[----:B------:R-:W-:Y:S05]  /*0570*/  @P1 BRA `(.L_x_14) ;  /* 0x0000000000401947 */ /* 0x000fea0003800000 */
[--C-:B------:R-:W-:Y:S02]  /*0580*/  @P0 IMAD R14, R14, R17, R17.reuse ;  /* 0x000000110e0e0224 */ /* 0x100fe400078e0211 */
[----:B012---:R-:W-:Y:S02]  /*0590*/  @P0 IMAD.MOV R11, RZ, RZ, -R17 ;  /* 0x000000ffff0b0224 */ /* 0x007fe400078e0a11 */
[----:B------:R-:W-:-:S04]  /*05a0*/  IMAD.WIDE R6, R17, 0x2, R6 ;  /* 0x0000000211067825 */ /* 0x000fc800078e0206 */
[----:B------:R-:W-:-:S05]  /*05b0*/  @P0 IMAD R14, R11, 0x2, R14 ;  /* 0x000000020b0e0824 */ /* 0x000fca00078e020e */
[----:B------:R-:W-:-:S05]  /*05c0*/  @P0 IADD3 R11, PT, PT, R9, -0x1, R14 ;  /* 0xffffffff090b0810 */ /* 0x000fca0007ffe00e */
[----:B------:R-:W-:Y:S02]  /*05d0*/  @P0 IMAD.WIDE R2, R11, 0x2, R2 ;  /* 0x000000020b020825 */ /* 0x000fe400078e0202 */
[----:B------:R-:W2:Y:S04]  /*05e0*/  LDG.E.U16 R11, desc[UR6][R6.64] ;  /* 0x00000006060b7981 */ /* 0x000ea8000c1e1500 */
[----:B------:R-:W5:Y:S04]  /*05f0*/  @P0 LDG.E.U16 R3, desc[UR6][R2.64] ;  /* 0x0000000602030981 */ /* 0x000f68000c1e1500 */
[----:B--2---:R0:W-:Y:S04]  /*0600*/  STS.U16 [R10+0x46], R11 ;  /* 0x0000460b0a007388 */ /* 0x0041e80000000400 */
[----:B-----5:R0:W-:Y:S01]  /*0610*/  @P0 STS.U16 [R8+0x22], R3 ;  /* 0x0000220308000388 */ /* 0x0201e20000000400 */
[----:B------:R-:W-:Y:S05]  /*0620*/  @P0 BRA `(.L_x_14) ;  /* 0x0000000000140947 */ /* 0x000fea0003800000 */
[----:B------:R-:W-:-:S04]  /*0630*/  ISETP.GE.AND P0, PT, R9, R12, PT ;  /* 0x0000000c0900720c */ /* 0x000fc80003f06270 */
[----:B------:R-:W-:-:S13]  /*0640*/  ISETP.NE.OR P0, PT, R5, 0xf, P0 ;  /* 0x0000000f0500780c */ /* 0x000fda0000705670 */
[----:B------:R-:W-:Y:S05]  /*0650*/  @P0 BRA `(.L_x_14) ;  /* 0x0000000000080947 */ /* 0x000fea0003800000 */
[----:B------:R-:W2:Y:S04]  /*0660*/  LDG.E.U16 R7, desc[UR6][R6.64+0x2] ;  /* 0x0000020606077981 */ /* 0x000ea8000c1e1500 */
[----:B--2---:R1:W-:Y:S02]  /*0670*/  STS.U16 [R8+0x286], R7 ;  /* 0x0002860708007388 */ /* 0x0043e40000000400 */
.L_x_14:
[----:B------:R-:W-:Y:S05]  /*0680*/  BSYNC.RECONVERGENT B0 ;  /* 0x0000000000007941 */ /* 0x000fea0003800200 */
.L_x_12:
[----:B------:R-:W-:Y:S06]  /*0690*/  BAR.SYNC.DEFER_BLOCKING 0x0 ;  /* 0x0000000000007b1d */ /* 0x000fec0000010000 */
[----:B------:R-:W-:Y:S04]  /*06a0*/  LDS.U16 R14, [R4] ;  /* 0x00000000040e7984 */ /* 0x000fe80000000400 */
[----:B--2---:R-:W2:Y:S04]  /*06b0*/  LDS.U16 R16, [R4+0x24] ;  /* 0x0000240004107984 */ /* 0x004ea80000000400 */
[----:B------:R-:W5:Y:S04]  /*06c0*/  LDS.U16 R18, [R4+0x48] ;  /* 0x0000480004127984 */ /* 0x000f680000000400 */
[----:B------:R-:W5:Y:S04]  /*06d0*/  LDS.U16 R12, [R4+0x2] ;  /* 0x00000200040c7984 */ /* 0x000f680000000400 */
[----:B0--3--:R-:W0:Y:S04]  /*06e0*/  LDS.U16 R10, [R4+0x26] ;  /* 0x00002600040a7984 */ /* 0x009e280000000400 */
[----:B-1--4-:R-:W1:Y:S04]  /*06f0*/  LDS.U16 R8, [R4+0x4a] ;  /* 0x00004a0004087984 */ /* 0x012e680000000400 */
[----:B------:R-:W3:Y:S04]  /*0700*/  LDS.U16 R6, [R4+0x4] ;  /* 0x0000040004067984 */ /* 0x000ee80000000400 */
[----:B------:R-:W4:Y:S01]  /*0710*/  LDS.U16 R2, [R4+0x28] ;  /* 0x0000280004027984 */ /* 0x000f220000000400 */
[----:B--2---:R-:W-:-:S02]  /*0720*/  VIMNMX.U16x2 R9, PT, PT, R14, R16, PT ;  /* 0x000000100e097248 */ /* 0x004fc40003fe0200 */
[----:B------:R-:W-:Y:S02]  /*0730*/  VIMNMX.U16x2 R14, PT, PT, R14, R16, !PT ;  /* 0x000000100e0e7248 */ /* 0x000fe40007fe0200 */
[CC--:B-----5:R-:W-:Y:S02]  /*0740*/  VIMNMX.U16x2 R7, PT, PT, R9.reuse, R18.reuse, !PT ;  /* 0x0000001209077248 */ /* 0x0e0fe40007fe0200 */
[----:B------:R-:W-:Y:S02]  /*0750*/  VIMNMX.U16x2 R9, PT, PT, R9, R18, PT ;  /* 0x0000001209097248 */ /* 0x000fe40003fe0200 */
[----:B------:R-:W-:Y:S02]  /*0760*/  VIMNMX.U16x2 R11, PT, PT, R14, R7, PT ;  /* 0x000000070e0b7248 */ /* 0x000fe40003fe0200 */
[CC--:B------:R-:W-:Y:S02]  /*0770*/  VIMNMX.U16x2 R3, PT, PT, R9.reuse, R12.reuse, !PT ;  /* 0x0000000c09037248 */ /* 0x0c0fe40007fe0200 */
[----:B------:R-:W-:-:S02]  /*0780*/  VIMNMX.U16x2 R5, PT, PT, R9, R12, PT ;  /* 0x0000000c09057248 */ /* 0x000fc40003fe0200 */
[----:B------:R3:W2:Y:S01]  /*0790*/  LDS.U16 R12, [R4+0x4c] ;  /* 0x00004c00040c7984 */ /* 0x0006a20000000400 */
[C---:B------:R-:W-:Y:S02]  /*07a0*/  VIMNMX.U16x2 R9, PT, PT, R11.reuse, R3, !PT ;  /* 0x000000030b097248 */ /* 0x040fe40007fe0200 */
[----:B------:R-:W-:Y:S02]  /*07b0*/  VIMNMX.U16x2 R7, PT, PT, R14, R7, !PT ;  /* 0x000000070e077248 */ /* 0x000fe40007fe0200 */
[----:B------:R-:W-:Y:S02]  /*07c0*/  VIMNMX.U16x2 R11, PT, PT, R11, R3, PT ;  /* 0x000000030b0b7248 */ /* 0x000fe40003fe0200 */
[CC--:B0-----:R-:W-:Y:S02]  /*07d0*/  VIMNMX.U16x2 R3, PT, PT, R5.reuse, R10.reuse, !PT ;  /* 0x0000000a05037248 */ /* 0x0c1fe40007fe0200 */
[----:B------:R-:W-:Y:S02]  /*07e0*/  VIMNMX.U16x2 R5, PT, PT, R5, R10, PT ;  /* 0x0000000a05057248 */ /* 0x000fe40003fe0200 */
[----:B------:R-:W-:-:S02]  /*07f0*/  VIMNMX.U16x2 R14, PT, PT, R7, R9, PT ;  /* 0x00000009070e7248 */ /* 0x000fc40003fe0200 */
[----:B------:R-:W-:Y:S02]  /*0800*/  VIMNMX.U16x2 R13, PT, PT, R11, R3, !PT ;  /* 0x000000030b0d7248 */ /* 0x000fe40007fe0200 */
[----:B------:R-:W-:Y:S02]  /*0810*/  VIMNMX.U16x2 R9, PT, PT, R7, R9, !PT ;  /* 0x0000000907097248 */ /* 0x000fe40007fe0200 */
[----:B------:R-:W-:Y:S02]  /*0820*/  VIMNMX.U16x2 R11, PT, PT, R11, R3, PT ;  /* 0x000000030b0b7248 */ /* 0x000fe40003fe0200 */
[CC--:B-1----:R-:W-:Y:S02]  /*0830*/  VIMNMX.U16x2 R7, PT, PT, R5.reuse, R8.reuse, !PT ;  /* 0x0000000805077248 */ /* 0x0c2fe40007fe0200 */
[----:B------:R-:W-:Y:S02]  /*0840*/  VIMNMX.U16x2 R5, PT, PT, R5, R8, PT ;  /* 0x0000000805057248 */ /* 0x000fe40003fe0200 */
[----:B------:R-:W-:-:S02]  /*0850*/  VIMNMX.U16x2 R10, PT, PT, R14, R13, !PT ;  /* 0x0000000d0e0a7248 */ /* 0x000fc40007fe0200 */
[----:B------:R-:W-:Y:S02]  /*0860*/  VIMNMX.U16x2 R13, PT, PT, R14, R13, PT ;  /* 0x0000000d0e0d7248 */ /* 0x000fe40003fe0200 */
[-C--:B------:R-:W-:Y:S02]  /*0870*/  VIMNMX.U16x2 R8, PT, PT, R11, R7.reuse, !PT ;  /* 0x000000070b087248 */ /* 0x080fe40007fe0200 */
[----:B---3--:R-:W-:Y:S02]  /*0880*/  VIMNMX.U16x2 R4, PT, PT, R5, R6, !PT ;  /* 0x0000000605047248 */ /* 0x008fe40007fe0200 */
[----:B------:R-:W-:Y:S02]  /*0890*/  VIMNMX.U16x2 R7, PT, PT, R11, R7, PT ;  /* 0x000000070b077248 */ /* 0x000fe40003fe0200 */
[CC--:B------:R-:W-:Y:S02]  /*08a0*/  VIMNMX.U16x2 R3, PT, PT, R9.reuse, R10.reuse, !PT ;  /* 0x0000000a09037248 */ /* 0x0c0fe40007fe0200 */
[----:B------:R-:W-:-:S02]  /*08b0*/  VIMNMX.U16x2 R14, PT, PT, R9, R10, PT ;  /* 0x0000000a090e7248 */ /* 0x000fc40003fe0200 */
[CC--:B------:R-:W-:Y:S02]  /*08c0*/  VIMNMX.U16x2 R10, PT, PT, R13.reuse, R8.reuse, !PT ;  /* 0x000000080d0a7248 */ /* 0x0c0fe40007fe0200 */
[----:B------:R-:W-:Y:S02]  /*08d0*/  VIMNMX.U16x2 R13, PT, PT, R13, R8, PT ;  /* 0x000000080d0d7248 */ /* 0x000fe40003fe0200 */
[----:B------:R-:W-:Y:S02]  /*08e0*/  VIMNMX.U16x2 R6, PT, PT, R5, R6, PT ;  /* 0x0000000605067248 */ /* 0x000fe40003fe0200 */
[CC--:B------:R-:W-:Y:S02]  /*08f0*/  VIMNMX.U16x2 R8, PT, PT, R7.reuse, R4.reuse, !PT ;  /* 0x0000000407087248 */ /* 0x0c0fe40007fe0200 */
[----:B------:R-:W-:Y:S02]  /*0900*/  VIMNMX.U16x2 R9, PT, PT, R7, R4, PT ;  /* 0x0000000407097248 */ /* 0x000fe40003fe0200 */
[----:B------:R-:W0:Y:S01]  /*0910*/  LDC.64 R4, c[0x0][0x388] ;  /* 0x0000e200ff047b82 */ /* 0x000e220000000a00 */
[----:B----4-:R-:W-:-:S02]  /*0920*/  VIMNMX.U16x2 R7, PT, PT, R6, R2, !PT ;  /* 0x0000000206077248 */ /* 0x010fc40007fe0200 */
[CC--:B------:R-:W-:Y:S02]  /*0930*/  VIMNMX.U16x2 R11, PT, PT, R13.reuse, R8.reuse, !PT ;  /* 0x000000080d0b7248 */ /* 0x0c0fe40007fe0200 */
[----:B------:R-:W-:Y:S02]  /*0940*/  VIMNMX.U16x2 R13, PT, PT, R13, R8, PT ;  /* 0x000000080d0d7248 */ /* 0x000fe40003fe0200 */
[CC--:B------:R-:W-:Y:S02]  /*0950*/  VIMNMX.U16x2 R15, PT, PT, R14.reuse, R10.reuse, PT ;  /* 0x0000000a0e0f7248 */ /* 0x0c0fe40003fe0200 */
[----:B------:R-:W-:Y:S02]  /*0960*/  VIMNMX.U16x2 R8, PT, PT, R9, R7, !PT ;  /* 0x0000000709087248 */ /* 0x000fe40007fe0200 */
[----:B------:R-:W-:Y:S02]  /*0970*/  VIMNMX.U16x2 R10, PT, PT, R14, R10, !PT ;  /* 0x0000000a0e0a7248 */ /* 0x000fe40007fe0200 */
[----:B------:R-:W-:-:S02]  /*0980*/  VIMNMX.U16x2 R6, PT, PT, R6, R2, PT ;  /* 0x0000000206067248 */ /* 0x000fc40003fe0200 */
[----:B------:R-:W-:Y:S02]  /*0990*/  VIMNMX.U16x2 R14, PT, PT, R15, R11, PT ;  /* 0x0000000b0f0e7248 */ /* 0x000fe40003fe0200 */
[-C--:B------:R-:W-:Y:S02]  /*09a0*/  VIMNMX.U16x2 R2, PT, PT, R13, R8.reuse, !PT ;  /* 0x000000080d027248 */ /* 0x080fe40007fe0200 */
[----:B------:R-:W-:Y:S02]  /*09b0*/  VIMNMX.U16x2 R7, PT, PT, R9, R7, PT ;  /* 0x0000000709077248 */ /* 0x000fe40003fe0200 */
[----:B------:R-:W-:Y:S02]  /*09c0*/  VIMNMX.U16x2 R11, PT, PT, R15, R11, !PT ;  /* 0x0000000b0f0b7248 */ /* 0x000fe40007fe0200 */
[----:B------:R-:W-:Y:S01]  /*09d0*/  VIMNMX.U16x2 R8, PT, PT, R13, R8, PT ;  /* 0x000000080d087248 */ /* 0x000fe20003fe0200 */
[----:B0-----:R-:W-:Y:S01]  /*09e0*/  IMAD.WIDE R4, R0, 0x2, R4 ;  /* 0x0000000200047825 */ /* 0x001fe200078e0204 */
[----:B------:R-:W-:-:S02]  /*09f0*/  VIMNMX.U16x2 R9, PT, PT, R14, R2, PT ;  /* 0x000000020e097248 */ /* 0x000fc40003fe0200 */
[----:B--2---:R-:W-:Y:S02]  /*0a00*/  VIMNMX3.U16x2 R6, R6, R12, R7, !PT ;  /* 0x0000000c0606720f */ /* 0x004fe40007800207 */
[----:B------:R-:W-:Y:S02]  /*0a10*/  VIMNMX3.U16x2 R3, R3, R10, R11, PT ;  /* 0x0000000a0303720f */ /* 0x000fe4000380020b */
[----:B------:R-:W-:Y:S02]  /*0a20*/  VIMNMX.U16x2 R2, PT, PT, R14, R2, !PT ;  /* 0x000000020e027248 */ /* 0x000fe40007fe0200 */
[----:B------:R-:W-:-:S04]  /*0a30*/  VIMNMX3.U16x2 R6, R8, R6, R9, !PT ;  /* 0x000000060806720f */ /* 0x000fc80007800209 */
[----:B------:R-:W-:-:S05]  /*0a40*/  VIMNMX3.U16x2 R2, R3, R2, R6, PT ;  /* 0x000000020302720f */ /* 0x000fca0003800206 */
[----:B------:R-:W-:Y:S01]  /*0a50*/  STG.E.U16 desc[UR6][R4.64], R2 ;  /* 0x0000000204007986 */ /* 0x000fe2000c101506 */
[----:B------:R-:W-:Y:S05]  /*0a60*/  EXIT ;  /* 0x000000000000794d */ /* 0x000fea0003800000 */
.L_x_15:
        /* <DEDUP_REMOVED lines=9> */
.L_x_18:


//--------------------- .nv.shared.reserved.0     --------------------------
	.section	.nv.shared.reserved.0,"aw",@nobits
	.weak		__nv_reservedSMEM_offset_0_alias
	.size		__nv_reservedSMEM_offset_0_alias, 0, 64
	.other		__nv_reservedSMEM_offset_0_alias,@"STO_CUDA_RESERVED_SHARED STV_DEFAULT"
__nv_reservedSMEM_offset_0_alias:
	.zero		0
	.zero		64


//--------------------- .nv.shared._Z24Original_Kernel_FunctionPtS_ii --------------------------
	.section	.nv.shared._Z24Original_Kernel_FunctionPtS_ii,"aw",@nobits
	.sectionflags	@""
	.align	2
.nv.shared._Z24Original_Kernel_FunctionPtS_ii:
	.zero		5632


//--------------------- .nv.shared._Z32Optimized_Kernel_Function_sharedPtS_ii --------------------------
	.section	.nv.shared._Z32Optimized_Kernel_Function_sharedPtS_ii,"aw",@nobits
	.sectionflags	@""
	.align	2
.nv.shared._Z32Optimized_Kernel_Function_sharedPtS_ii:
	.zero		1672


//--------------------- .nv.constant0._Z34Original_Kernel_Function_no_sharedPtS_ii --------------------------
	.section	.nv.constant0._Z34Original_Kernel_Function_no_sharedPtS_ii,"a",@progbits
	.sectionflags	@""
	.align	4
.nv.constant0._Z34Original_Kernel_Function_no_sharedPtS_ii:
	.zero		920


//--------------------- .nv.constant0._Z24Original_Kernel_FunctionPtS_ii --------------------------
	.section	.nv.constant0._Z24Original_Kernel_FunctionPtS_ii,"a",@progbits
	.sectionflags	@""
	.align	4
.nv.constant0._Z24Original_Kernel_FunctionPtS_ii:
	.zero		920


//--------------------- .nv.constant0._Z32Optimized_Kernel_Function_sharedPtS_ii --------------------------
	.section	.nv.constant0._Z32Optimized_Kernel_Function_sharedPtS_ii,"a",@progbits
	.sectionflags	@""
	.align	4
.nv.constant0._Z32Optimized_Kernel_Function_sharedPtS_ii:
	.zero		920


//--------------------- SYMBOLS --------------------------

	.type		.nv.reservedSmem.offset0,@object
	.size		.nv.reservedSmem.offset0,0x4
	.type		.nv.reservedSmem.cap,@object
	.size		.nv.reservedSmem.cap,0x4
